//
// Generated by NVIDIA NVVM Compiler
//
// Compiler Build ID: CL-36424714
// Cuda compilation tools, release 13.0, V13.0.88
// Based on NVVM 20.0.0
//

.version 9.0
.target sm_100
.address_size 64

	// .globl	_Z25conv2d_conv1_const_kernelPKfPfiii
.const .align 4 .b8 c_conv1_w[600];
.const .align 4 .b8 c_conv1_b[24];
.const .align 4 .b8 c_conv2_w[9600];
.const .align 4 .b8 c_conv2_b[64];
.const .align 4 .b8 c_fc3_b[40];
.extern .shared .align 16 .b8 s_x[];

.visible .entry _Z25conv2d_conv1_const_kernelPKfPfiii(
	.param .u64 .ptr .align 1 _Z25conv2d_conv1_const_kernelPKfPfiii_param_0,
	.param .u64 .ptr .align 1 _Z25conv2d_conv1_const_kernelPKfPfiii_param_1,
	.param .u32 _Z25conv2d_conv1_const_kernelPKfPfiii_param_2,
	.param .u32 _Z25conv2d_conv1_const_kernelPKfPfiii_param_3,
	.param .u32 _Z25conv2d_conv1_const_kernelPKfPfiii_param_4
)
.maxntid 256
.minnctapersm 2
{
	.reg .pred 	%p<6>;
	.reg .b16 	%rs<6>;
	.reg .b32 	%r<29>;
	.reg .b32 	%f<77>;
	.reg .b64 	%rd<20>;

	ld.param.u64 	%rd1, [_Z25conv2d_conv1_const_kernelPKfPfiii_param_0];
	ld.param.u64 	%rd2, [_Z25conv2d_conv1_const_kernelPKfPfiii_param_1];
	ld.param.u32 	%r8, [_Z25conv2d_conv1_const_kernelPKfPfiii_param_2];
	ld.param.u32 	%r10, [_Z25conv2d_conv1_const_kernelPKfPfiii_param_3];
	ld.param.u32 	%r7, [_Z25conv2d_conv1_const_kernelPKfPfiii_param_4];
	add.s32 	%r1, %r7, -4;
	add.s32 	%r2, %r10, -4;
	mov.u32 	%r11, %ctaid.x;
	mov.u32 	%r12, %ntid.x;
	mov.u32 	%r13, %tid.x;
	mad.lo.s32 	%r3, %r11, %r12, %r13;
	mov.u32 	%r14, %ctaid.y;
	mov.u32 	%r15, %ntid.y;
	mov.u32 	%r16, %tid.y;
	mad.lo.s32 	%r17, %r14, %r15, %r16;
	mov.u32 	%r18, %ctaid.z;
	setp.ge.s32 	%p1, %r3, %r1;
	setp.ge.s32 	%p2, %r17, %r2;
	or.pred  	%p3, %p1, %p2;
	mul.lo.s32 	%r19, %r8, 6;
	setp.ge.s32 	%p4, %r18, %r19;
	or.pred  	%p5, %p3, %p4;
	@%p5 bra 	$L__BB0_2;
	cvta.to.global.u64 	%rd3, %rd2;
	cvta.to.global.u64 	%rd4, %rd1;
	cvt.u16.u32 	%rs1, %r18;
	mul.hi.u16 	%rs2, %rs1, -21845;
	shr.u16 	%rs3, %rs2, 2;
	cvt.u32.u16 	%r20, %rs3;
	mul.lo.s16 	%rs4, %rs3, 6;
	sub.s16 	%rs5, %rs1, %rs4;
	cvt.u32.u16 	%r21, %rs5;
	mul.wide.u32 	%rd5, %r21, 4;
	mov.u64 	%rd6, c_conv1_b;
	add.s64 	%rd7, %rd6, %rd5;
	ld.const.f32 	%f1, [%rd7];
	mad.lo.s32 	%r22, %r10, %r20, %r17;
	mad.lo.s32 	%r23, %r22, %r7, %r3;
	mul.wide.u16 	%r24, %rs5, 25;
	mul.wide.s32 	%rd8, %r23, 4;
	add.s64 	%rd9, %rd4, %rd8;
	ld.global.nc.f32 	%f2, [%rd9];
	mul.wide.u32 	%rd10, %r24, 4;
	mov.u64 	%rd11, c_conv1_w;
	add.s64 	%rd12, %rd11, %rd10;
	ld.const.f32 	%f3, [%rd12];
	fma.rn.f32 	%f4, %f2, %f3, %f1;
	ld.global.nc.f32 	%f5, [%rd9+4];
	ld.const.f32 	%f6, [%rd12+4];
	fma.rn.f32 	%f7, %f5, %f6, %f4;
	ld.global.nc.f32 	%f8, [%rd9+8];
	ld.const.f32 	%f9, [%rd12+8];
	fma.rn.f32 	%f10, %f8, %f9, %f7;
	ld.global.nc.f32 	%f11, [%rd9+12];
	ld.const.f32 	%f12, [%rd12+12];
	fma.rn.f32 	%f13, %f11, %f12, %f10;
	ld.global.nc.f32 	%f14, [%rd9+16];
	ld.const.f32 	%f15, [%rd12+16];
	fma.rn.f32 	%f16, %f14, %f15, %f13;
	mul.wide.s32 	%rd13, %r7, 4;
	add.s64 	%rd14, %rd9, %rd13;
	ld.global.nc.f32 	%f17, [%rd14];
	ld.const.f32 	%f18, [%rd12+20];
	fma.rn.f32 	%f19, %f17, %f18, %f16;
	ld.global.nc.f32 	%f20, [%rd14+4];
	ld.const.f32 	%f21, [%rd12+24];
	fma.rn.f32 	%f22, %f20, %f21, %f19;
	ld.global.nc.f32 	%f23, [%rd14+8];
	ld.const.f32 	%f24, [%rd12+28];
	fma.rn.f32 	%f25, %f23, %f24, %f22;
	ld.global.nc.f32 	%f26, [%rd14+12];
	ld.const.f32 	%f27, [%rd12+32];
	fma.rn.f32 	%f28, %f26, %f27, %f25;
	ld.global.nc.f32 	%f29, [%rd14+16];
	ld.const.f32 	%f30, [%rd12+36];
	fma.rn.f32 	%f31, %f29, %f30, %f28;
	add.s64 	%rd15, %rd14, %rd13;
	ld.global.nc.f32 	%f32, [%rd15];
	ld.const.f32 	%f33, [%rd12+40];
	fma.rn.f32 	%f34, %f32, %f33, %f31;
	ld.global.nc.f32 	%f35, [%rd15+4];
	ld.const.f32 	%f36, [%rd12+44];
	fma.rn.f32 	%f37, %f35, %f36, %f34;
	ld.global.nc.f32 	%f38, [%rd15+8];
	ld.const.f32 	%f39, [%rd12+48];
	fma.rn.f32 	%f40, %f38, %f39, %f37;
	ld.global.nc.f32 	%f41, [%rd15+12];
	ld.const.f32 	%f42, [%rd12+52];
	fma.rn.f32 	%f43, %f41, %f42, %f40;
	ld.global.nc.f32 	%f44, [%rd15+16];
	ld.const.f32 	%f45, [%rd12+56];
	fma.rn.f32 	%f46, %f44, %f45, %f43;
	add.s64 	%rd16, %rd15, %rd13;
	ld.global.nc.f32 	%f47, [%rd16];
	ld.const.f32 	%f48, [%rd12+60];
	fma.rn.f32 	%f49, %f47, %f48, %f46;
	ld.global.nc.f32 	%f50, [%rd16+4];
	ld.const.f32 	%f51, [%rd12+64];
	fma.rn.f32 	%f52, %f50, %f51, %f49;
	ld.global.nc.f32 	%f53, [%rd16+8];
	ld.const.f32 	%f54, [%rd12+68];
	fma.rn.f32 	%f55, %f53, %f54, %f52;
	ld.global.nc.f32 	%f56, [%rd16+12];
	ld.const.f32 	%f57, [%rd12+72];
	fma.rn.f32 	%f58, %f56, %f57, %f55;
	ld.global.nc.f32 	%f59, [%rd16+16];
	ld.const.f32 	%f60, [%rd12+76];
	fma.rn.f32 	%f61, %f59, %f60, %f58;
	add.s64 	%rd17, %rd16, %rd13;
	ld.global.nc.f32 	%f62, [%rd17];
	ld.const.f32 	%f63, [%rd12+80];
	fma.rn.f32 	%f64, %f62, %f63, %f61;
	ld.global.nc.f32 	%f65, [%rd17+4];
	ld.const.f32 	%f66, [%rd12+84];
	fma.rn.f32 	%f67, %f65, %f66, %f64;
	ld.global.nc.f32 	%f68, [%rd17+8];
	ld.const.f32 	%f69, [%rd12+88];
	fma.rn.f32 	%f70, %f68, %f69, %f67;
	ld.global.nc.f32 	%f71, [%rd17+12];
	ld.const.f32 	%f72, [%rd12+92];
	fma.rn.f32 	%f73, %f71, %f72, %f70;
	ld.global.nc.f32 	%f74, [%rd17+16];
	ld.const.f32 	%f75, [%rd12+96];
	fma.rn.f32 	%f76, %f74, %f75, %f73;
	mul.wide.u16 	%r25, %rs3, 6;
	add.s32 	%r26, %r25, %r21;
	mad.lo.s32 	%r27, %r2, %r26, %r17;
	mad.lo.s32 	%r28, %r27, %r1, %r3;
	mul.wide.s32 	%rd18, %r28, 4;
	add.s64 	%rd19, %rd3, %rd18;
	st.global.f32 	[%rd19], %f76;
$L__BB0_2:
	ret;

}
	// .globl	_Z25if1_pool1_fused_u8_kernelPKfPfPhiiif
.visible .entry _Z25if1_pool1_fused_u8_kernelPKfPfPhiiif(
	.param .u64 .ptr .align 1 _Z25if1_pool1_fused_u8_kernelPKfPfPhiiif_param_0,
	.param .u64 .ptr .align 1 _Z25if1_pool1_fused_u8_kernelPKfPfPhiiif_param_1,
	.param .u64 .ptr .align 1 _Z25if1_pool1_fused_u8_kernelPKfPfPhiiif_param_2,
	.param .u32 _Z25if1_pool1_fused_u8_kernelPKfPfPhiiif_param_3,
	.param .u32 _Z25if1_pool1_fused_u8_kernelPKfPfPhiiif_param_4,
	.param .u32 _Z25if1_pool1_fused_u8_kernelPKfPfPhiiif_param_5,
	.param .f32 _Z25if1_pool1_fused_u8_kernelPKfPfPhiiif_param_6
)
.maxntid 256
.minnctapersm 2
{
	.reg .pred 	%p<11>;
	.reg .b16 	%rs<7>;
	.reg .b32 	%r<33>;
	.reg .b32 	%f<25>;
	.reg .b64 	%rd<15>;

	ld.param.u64 	%rd1, [_Z25if1_pool1_fused_u8_kernelPKfPfPhiiif_param_0];
	ld.param.u64 	%rd2, [_Z25if1_pool1_fused_u8_kernelPKfPfPhiiif_param_1];
	ld.param.u64 	%rd3, [_Z25if1_pool1_fused_u8_kernelPKfPfPhiiif_param_2];
	ld.param.u32 	%r8, [_Z25if1_pool1_fused_u8_kernelPKfPfPhiiif_param_3];
	ld.param.u32 	%r6, [_Z25if1_pool1_fused_u8_kernelPKfPfPhiiif_param_4];
	ld.param.u32 	%r7, [_Z25if1_pool1_fused_u8_kernelPKfPfPhiiif_param_5];
	ld.param.f32 	%f1, [_Z25if1_pool1_fused_u8_kernelPKfPfPhiiif_param_6];
	shr.u32 	%r10, %r6, 31;
	add.s32 	%r11, %r6, %r10;
	shr.s32 	%r12, %r11, 1;
	shr.u32 	%r13, %r7, 31;
	add.s32 	%r14, %r7, %r13;
	shr.s32 	%r2, %r14, 1;
	mov.u32 	%r15, %ctaid.x;
	mov.u32 	%r16, %ntid.x;
	mov.u32 	%r17, %tid.x;
	mad.lo.s32 	%r3, %r15, %r16, %r17;
	mov.u32 	%r18, %ctaid.y;
	mov.u32 	%r19, %ntid.y;
	mov.u32 	%r20, %tid.y;
	mad.lo.s32 	%r21, %r18, %r19, %r20;
	mov.u32 	%r22, %ctaid.z;
	setp.ge.s32 	%p1, %r3, %r2;
	setp.ge.s32 	%p2, %r21, %r12;
	or.pred  	%p3, %p1, %p2;
	mul.lo.s32 	%r23, %r8, 6;
	setp.ge.s32 	%p4, %r22, %r23;
	or.pred  	%p5, %p3, %p4;
	@%p5 bra 	$L__BB1_2;
	cvta.to.global.u64 	%rd4, %rd3;
	cvta.to.global.u64 	%rd5, %rd2;
	cvta.to.global.u64 	%rd6, %rd1;
	cvt.u16.u32 	%rs1, %r22;
	mul.hi.u16 	%rs2, %rs1, -21845;
	shr.u16 	%rs3, %rs2, 2;
	mul.lo.s16 	%rs4, %rs3, 6;
	sub.s16 	%rs5, %rs1, %rs4;
	cvt.u32.u16 	%r24, %rs5;
	shl.b32 	%r25, %r21, 1;
	shl.b32 	%r26, %r3, 1;
	mul.wide.u16 	%r27, %rs3, 6;
	add.s32 	%r28, %r27, %r24;
	mad.lo.s32 	%r29, %r6, %r28, %r25;
	mad.lo.s32 	%r30, %r29, %r7, %r26;
	mul.wide.s32 	%rd7, %r30, 4;
	add.s64 	%rd8, %rd5, %rd7;
	ld.global.f32 	%f2, [%rd8];
	add.s64 	%rd9, %rd6, %rd7;
	ld.global.nc.f32 	%f3, [%rd9];
	add.f32 	%f4, %f2, %f3;
	setp.ge.f32 	%p6, %f4, %f1;
	selp.f32 	%f5, 0f00000000, %f4, %p6;
	st.global.f32 	[%rd8], %f5;
	selp.f32 	%f6, 0f3F800000, 0f00000000, %p6;
	ld.global.f32 	%f7, [%rd8+4];
	ld.global.nc.f32 	%f8, [%rd9+4];
	add.f32 	%f9, %f7, %f8;
	setp.ge.f32 	%p7, %f9, %f1;
	selp.f32 	%f10, 0f3F800000, 0f00000000, %p7;
	selp.f32 	%f11, 0f00000000, %f9, %p7;
	st.global.f32 	[%rd8+4], %f11;
	max.f32 	%f12, %f6, %f10;
	mul.wide.s32 	%rd10, %r7, 4;
	add.s64 	%rd11, %rd8, %rd10;
	ld.global.f32 	%f13, [%rd11];
	add.s64 	%rd12, %rd9, %rd10;
	ld.global.nc.f32 	%f14, [%rd12];
	add.f32 	%f15, %f13, %f14;
	setp.ge.f32 	%p8, %f15, %f1;
	selp.f32 	%f16, 0f3F800000, 0f00000000, %p8;
	selp.f32 	%f17, 0f00000000, %f15, %p8;
	st.global.f32 	[%rd11], %f17;
	max.f32 	%f18, %f12, %f16;
	ld.global.f32 	%f19, [%rd11+4];
	ld.global.nc.f32 	%f20, [%rd12+4];
	add.f32 	%f21, %f19, %f20;
	setp.ge.f32 	%p9, %f21, %f1;
	selp.f32 	%f22, 0f3F800000, 0f00000000, %p9;
	selp.f32 	%f23, 0f00000000, %f21, %p9;
	st.global.f32 	[%rd11+4], %f23;
	max.f32 	%f24, %f18, %f22;
	setp.gt.f32 	%p10, %f24, 0f00000000;
	selp.u16 	%rs6, 1, 0, %p10;
	mad.lo.s32 	%r31, %r12, %r28, %r21;
	mad.lo.s32 	%r32, %r31, %r2, %r3;
	cvt.s64.s32 	%rd13, %r32;
	add.s64 	%rd14, %rd4, %rd13;
	st.global.u8 	[%rd14], %rs6;
$L__BB1_2:
	ret;

}
	// .globl	_Z34conv2_if_pool2_fused_const_smem_u8PKhPfPhiiif
.visible .entry _Z34conv2_if_pool2_fused_const_smem_u8PKhPfPhiiif(
	.param .u64 .ptr .align 1 _Z34conv2_if_pool2_fused_const_smem_u8PKhPfPhiiif_param_0,
	.param .u64 .ptr .align 1 _Z34conv2_if_pool2_fused_const_smem_u8PKhPfPhiiif_param_1,
	.param .u64 .ptr .align 1 _Z34conv2_if_pool2_fused_const_smem_u8PKhPfPhiiif_param_2,
	.param .u32 _Z34conv2_if_pool2_fused_const_smem_u8PKhPfPhiiif_param_3,
	.param .u32 _Z34conv2_if_pool2_fused_const_smem_u8PKhPfPhiiif_param_4,
	.param .u32 _Z34conv2_if_pool2_fused_const_smem_u8PKhPfPhiiif_param_5,
	.param .f32 _Z34conv2_if_pool2_fused_const_smem_u8PKhPfPhiiif_param_6
)
.maxntid 16
.minnctapersm 16
{
	.reg .pred 	%p<19>;
	.reg .b16 	%rs<16>;
	.reg .b32 	%r<124>;
	.reg .b32 	%f<467>;
	.reg .b64 	%rd<60>;

	ld.param.u64 	%rd4, [_Z34conv2_if_pool2_fused_const_smem_u8PKhPfPhiiif_param_0];
	ld.param.u64 	%rd2, [_Z34conv2_if_pool2_fused_const_smem_u8PKhPfPhiiif_param_1];
	ld.param.u64 	%rd3, [_Z34conv2_if_pool2_fused_const_smem_u8PKhPfPhiiif_param_2];
	ld.param.u32 	%r43, [_Z34conv2_if_pool2_fused_const_smem_u8PKhPfPhiiif_param_3];
	ld.param.u32 	%r41, [_Z34conv2_if_pool2_fused_const_smem_u8PKhPfPhiiif_param_4];
	ld.param.u32 	%r42, [_Z34conv2_if_pool2_fused_const_smem_u8PKhPfPhiiif_param_5];
	ld.param.f32 	%f10, [_Z34conv2_if_pool2_fused_const_smem_u8PKhPfPhiiif_param_6];
	cvta.to.global.u64 	%rd1, %rd4;
	add.s32 	%r1, %r41, -4;
	add.s32 	%r2, %r42, -4;
	shr.u32 	%r45, %r1, 31;
	add.s32 	%r46, %r1, %r45;
	shr.s32 	%r47, %r46, 1;
	shr.u32 	%r48, %r2, 31;
	add.s32 	%r49, %r2, %r48;
	shr.s32 	%r4, %r49, 1;
	mov.u32 	%r50, %ctaid.x;
	mov.u32 	%r5, %ntid.x;
	mov.u32 	%r6, %tid.x;
	mad.lo.s32 	%r7, %r50, %r5, %r6;
	mov.u32 	%r51, %ctaid.y;
	mov.u32 	%r8, %ntid.y;
	mov.u32 	%r9, %tid.y;
	mad.lo.s32 	%r52, %r51, %r8, %r9;
	mov.u32 	%r53, %ctaid.z;
	setp.ge.s32 	%p1, %r7, %r4;
	setp.ge.s32 	%p2, %r52, %r47;
	or.pred  	%p3, %p1, %p2;
	shl.b32 	%r54, %r43, 4;
	setp.ge.s32 	%p4, %r53, %r54;
	or.pred  	%p5, %p3, %p4;
	@%p5 bra 	$L__BB2_11;
	shr.u32 	%r56, %r53, 4;
	and.b32  	%r12, %r53, 15;
	shl.b32 	%r13, %r52, 1;
	shl.b32 	%r14, %r7, 1;
	mov.u64 	%rd6, c_conv2_b;
	cvta.const.u64 	%rd7, %rd6;
	shl.b32 	%r57, %r53, 2;
	cvt.u64.u32 	%rd8, %r57;
	and.b64  	%rd9, %rd8, 60;
	add.s64 	%rd5, %rd7, %rd9;
	// begin inline asm
	{.reg .u64 a; cvta.to.const.u64 a, %rd5; ld.const.f32 %f49, [a];}
	// end inline asm
	mad.lo.s32 	%r15, %r9, %r5, %r6;
	mul.lo.s32 	%r16, %r5, %r8;
	mul.lo.s32 	%r17, %r42, %r41;
	mul.lo.s32 	%r18, %r56, 6;
	mul.lo.s32 	%r19, %r12, 6;
	add.s32 	%r20, %r15, %r16;
	max.s32 	%r58, %r17, %r20;
	setp.lt.s32 	%p6, %r20, %r17;
	selp.u32 	%r59, 1, 0, %p6;
	add.s32 	%r60, %r20, %r59;
	sub.s32 	%r61, %r58, %r60;
	div.u32 	%r62, %r61, %r16;
	add.s32 	%r21, %r62, %r59;
	and.b32  	%r22, %r21, 3;
	shl.b32 	%r63, %r15, 2;
	mov.u32 	%r64, s_x;
	add.s32 	%r23, %r64, %r63;
	shl.b32 	%r24, %r16, 2;
	add.s32 	%r25, %r23, %r24;
	add.s32 	%r26, %r20, %r16;
	add.s32 	%r27, %r25, %r24;
	add.s32 	%r28, %r26, %r16;
	mad.lo.s32 	%r65, %r13, %r42, %r14;
	shl.b32 	%r66, %r65, 2;
	add.s32 	%r29, %r64, %r66;
	shl.b32 	%r67, %r42, 2;
	add.s32 	%r30, %r29, %r67;
	add.s32 	%r31, %r30, %r67;
	add.s32 	%r32, %r31, %r67;
	add.s32 	%r33, %r32, %r67;
	add.s32 	%r34, %r33, %r67;
	mov.b32 	%r121, 0;
	mov.u64 	%rd50, c_conv2_w;
	mov.f32 	%f45, %f49;
	mov.f32 	%f41, %f49;
	mov.f32 	%f37, %f49;
$L__BB2_2:
	setp.ge.s32 	%p7, %r15, %r17;
	@%p7 bra 	$L__BB2_9;
	setp.eq.s32 	%p8, %r22, 3;
	add.s32 	%r68, %r121, %r18;
	mul.lo.s32 	%r36, %r68, %r41;
	mov.u32 	%r122, %r15;
	@%p8 bra 	$L__BB2_7;
	setp.eq.s32 	%p9, %r22, 0;
	div.s32 	%r69, %r15, %r42;
	mul.lo.s32 	%r70, %r69, %r42;
	sub.s32 	%r71, %r15, %r70;
	add.s32 	%r72, %r69, %r36;
	mad.lo.s32 	%r73, %r72, %r42, %r71;
	cvt.s64.s32 	%rd10, %r73;
	add.s64 	%rd11, %rd1, %rd10;
	ld.global.nc.u8 	%rs1, [%rd11];
	cvt.u16.u8 	%rs2, %rs1;
	cvt.rn.f32.u16 	%f12, %rs2;
	st.shared.f32 	[%r23], %f12;
	mov.u32 	%r122, %r20;
	@%p9 bra 	$L__BB2_7;
	setp.eq.s32 	%p10, %r22, 1;
	div.s32 	%r74, %r20, %r42;
	mul.lo.s32 	%r75, %r74, %r42;
	sub.s32 	%r76, %r20, %r75;
	add.s32 	%r77, %r74, %r36;
	mad.lo.s32 	%r78, %r77, %r42, %r76;
	cvt.s64.s32 	%rd12, %r78;
	add.s64 	%rd13, %rd1, %rd12;
	ld.global.nc.u8 	%rs3, [%rd13];
	cvt.u16.u8 	%rs4, %rs3;
	cvt.rn.f32.u16 	%f13, %rs4;
	st.shared.f32 	[%r25], %f13;
	mov.u32 	%r122, %r26;
	@%p10 bra 	$L__BB2_7;
	div.s32 	%r79, %r26, %r42;
	mul.lo.s32 	%r80, %r79, %r42;
	sub.s32 	%r81, %r26, %r80;
	add.s32 	%r82, %r79, %r36;
	mad.lo.s32 	%r83, %r82, %r42, %r81;
	cvt.s64.s32 	%rd14, %r83;
	add.s64 	%rd15, %rd1, %rd14;
	ld.global.nc.u8 	%rs5, [%rd15];
	cvt.u16.u8 	%rs6, %rs5;
	cvt.rn.f32.u16 	%f14, %rs6;
	st.shared.f32 	[%r27], %f14;
	mov.u32 	%r122, %r28;
$L__BB2_7:
	setp.lt.u32 	%p11, %r21, 3;
	@%p11 bra 	$L__BB2_9;
$L__BB2_8:
	div.s32 	%r84, %r122, %r42;
	mul.lo.s32 	%r85, %r84, %r42;
	sub.s32 	%r86, %r122, %r85;
	add.s32 	%r87, %r84, %r36;
	mad.lo.s32 	%r88, %r87, %r42, %r86;
	cvt.s64.s32 	%rd16, %r88;
	add.s64 	%rd17, %rd1, %rd16;
	ld.global.nc.u8 	%rs7, [%rd17];
	cvt.u16.u8 	%rs8, %rs7;
	cvt.rn.f32.u16 	%f15, %rs8;
	shl.b32 	%r89, %r122, 2;
	add.s32 	%r91, %r64, %r89;
	st.shared.f32 	[%r91], %f15;
	add.s32 	%r92, %r122, %r16;
	div.s32 	%r93, %r92, %r42;
	mul.lo.s32 	%r94, %r93, %r42;
	sub.s32 	%r95, %r92, %r94;
	add.s32 	%r96, %r93, %r36;
	mad.lo.s32 	%r97, %r96, %r42, %r95;
	cvt.s64.s32 	%rd18, %r97;
	add.s64 	%rd19, %rd1, %rd18;
	ld.global.nc.u8 	%rs9, [%rd19];
	cvt.u16.u8 	%rs10, %rs9;
	cvt.rn.f32.u16 	%f16, %rs10;
	add.s32 	%r98, %r91, %r24;
	st.shared.f32 	[%r98], %f16;
	add.s32 	%r99, %r92, %r16;
	div.s32 	%r100, %r99, %r42;
	mul.lo.s32 	%r101, %r100, %r42;
	sub.s32 	%r102, %r99, %r101;
	add.s32 	%r103, %r100, %r36;
	mad.lo.s32 	%r104, %r103, %r42, %r102;
	cvt.s64.s32 	%rd20, %r104;
	add.s64 	%rd21, %rd1, %rd20;
	ld.global.nc.u8 	%rs11, [%rd21];
	cvt.u16.u8 	%rs12, %rs11;
	cvt.rn.f32.u16 	%f17, %rs12;
	add.s32 	%r105, %r98, %r24;
	st.shared.f32 	[%r105], %f17;
	add.s32 	%r106, %r99, %r16;
	div.s32 	%r107, %r106, %r42;
	mul.lo.s32 	%r108, %r107, %r42;
	sub.s32 	%r109, %r106, %r108;
	add.s32 	%r110, %r107, %r36;
	mad.lo.s32 	%r111, %r110, %r42, %r109;
	cvt.s64.s32 	%rd22, %r111;
	add.s64 	%rd23, %rd1, %rd22;
	ld.global.nc.u8 	%rs13, [%rd23];
	cvt.u16.u8 	%rs14, %rs13;
	cvt.rn.f32.u16 	%f18, %rs14;
	add.s32 	%r112, %r105, %r24;
	st.shared.f32 	[%r112], %f18;
	add.s32 	%r122, %r106, %r16;
	setp.lt.s32 	%p12, %r122, %r17;
	@%p12 bra 	$L__BB2_8;
$L__BB2_9:
	bar.sync 	0;
	add.s32 	%r113, %r121, %r19;
	mul.lo.s32 	%r114, %r113, 25;
	mul.wide.u32 	%rd49, %r114, 4;
	cvta.const.u64 	%rd51, %rd50;
	add.s64 	%rd24, %rd51, %rd49;
	// begin inline asm
	{.reg .u64 a; cvta.to.const.u64 a, %rd24; ld.const.f32 %f19, [a];}
	// end inline asm
	ld.shared.v2.f32 	{%f21, %f25}, [%r29];
	ld.shared.f32 	%f29, [%r30];
	ld.shared.f32 	%f33, [%r30+4];
	// begin inline asm
	fma.rn.f32 %f37, %f21, %f19, %f37;
	// end inline asm
	// begin inline asm
	fma.rn.f32 %f41, %f25, %f19, %f41;
	// end inline asm
	// begin inline asm
	fma.rn.f32 %f45, %f29, %f19, %f45;
	// end inline asm
	// begin inline asm
	fma.rn.f32 %f49, %f33, %f19, %f49;
	// end inline asm
	add.s64 	%rd25, %rd24, 4;
	// begin inline asm
	{.reg .u64 a; cvta.to.const.u64 a, %rd25; ld.const.f32 %f36, [a];}
	// end inline asm
	ld.shared.f32 	%f38, [%r29+4];
	ld.shared.f32 	%f42, [%r29+8];
	ld.shared.f32 	%f46, [%r30+4];
	ld.shared.f32 	%f50, [%r30+8];
	// begin inline asm
	fma.rn.f32 %f37, %f38, %f36, %f37;
	// end inline asm
	// begin inline asm
	fma.rn.f32 %f41, %f42, %f36, %f41;
	// end inline asm
	// begin inline asm
	fma.rn.f32 %f45, %f46, %f36, %f45;
	// end inline asm
	// begin inline asm
	fma.rn.f32 %f49, %f50, %f36, %f49;
	// end inline asm
	add.s64 	%rd26, %rd24, 8;
	// begin inline asm
	{.reg .u64 a; cvta.to.const.u64 a, %rd26; ld.const.f32 %f53, [a];}
	// end inline asm
	ld.shared.v2.f32 	{%f55, %f59}, [%r29+8];
	ld.shared.f32 	%f63, [%r30+8];
	ld.shared.f32 	%f67, [%r30+12];
	// begin inline asm
	fma.rn.f32 %f37, %f55, %f53, %f37;
	// end inline asm
	// begin inline asm
	fma.rn.f32 %f41, %f59, %f53, %f41;
	// end inline asm
	// begin inline asm
	fma.rn.f32 %f45, %f63, %f53, %f45;
	// end inline asm
	// begin inline asm
	fma.rn.f32 %f49, %f67, %f53, %f49;
	// end inline asm
	add.s64 	%rd27, %rd24, 12;
	// begin inline asm
	{.reg .u64 a; cvta.to.const.u64 a, %rd27; ld.const.f32 %f70, [a];}
	// end inline asm
	ld.shared.f32 	%f72, [%r29+12];
	ld.shared.f32 	%f76, [%r29+16];
	ld.shared.f32 	%f80, [%r30+12];
	ld.shared.f32 	%f84, [%r30+16];
	// begin inline asm
	fma.rn.f32 %f37, %f72, %f70, %f37;
	// end inline asm
	// begin inline asm
	fma.rn.f32 %f41, %f76, %f70, %f41;
	// end inline asm
	// begin inline asm
	fma.rn.f32 %f45, %f80, %f70, %f45;
	// end inline asm
	// begin inline asm
	fma.rn.f32 %f49, %f84, %f70, %f49;
	// end inline asm
	add.s64 	%rd28, %rd24, 16;
	// begin inline asm
	{.reg .u64 a; cvta.to.const.u64 a, %rd28; ld.const.f32 %f87, [a];}
	// end inline asm
	ld.shared.v2.f32 	{%f89, %f93}, [%r29+16];
	ld.shared.f32 	%f97, [%r30+16];
	ld.shared.f32 	%f101, [%r30+20];
	// begin inline asm
	fma.rn.f32 %f37, %f89, %f87, %f37;
	// end inline asm
	// begin inline asm
	fma.rn.f32 %f41, %f93, %f87, %f41;
	// end inline asm
	// begin inline asm
	fma.rn.f32 %f45, %f97, %f87, %f45;
	// end inline asm
	// begin inline asm
	fma.rn.f32 %f49, %f101, %f87, %f49;
	// end inline asm
	add.s64 	%rd29, %rd24, 20;
	// begin inline asm
	{.reg .u64 a; cvta.to.const.u64 a, %rd29; ld.const.f32 %f104, [a];}
	// end inline asm
	ld.shared.f32 	%f106, [%r30];
	ld.shared.f32 	%f110, [%r30+4];
	ld.shared.v2.f32 	{%f114, %f118}, [%r31];
	// begin inline asm
	fma.rn.f32 %f37, %f106, %f104, %f37;
	// end inline asm
	// begin inline asm
	fma.rn.f32 %f41, %f110, %f104, %f41;
	// end inline asm
	// begin inline asm
	fma.rn.f32 %f45, %f114, %f104, %f45;
	// end inline asm
	// begin inline asm
	fma.rn.f32 %f49, %f118, %f104, %f49;
	// end inline asm
	add.s64 	%rd30, %rd24, 24;
	// begin inline asm
	{.reg .u64 a; cvta.to.const.u64 a, %rd30; ld.const.f32 %f121, [a];}
	// end inline asm
	ld.shared.f32 	%f123, [%r30+4];
	ld.shared.f32 	%f127, [%r30+8];
	ld.shared.f32 	%f131, [%r31+4];
	ld.shared.f32 	%f135, [%r31+8];
	// begin inline asm
	fma.rn.f32 %f37, %f123, %f121, %f37;
	// end inline asm
	// begin inline asm
	fma.rn.f32 %f41, %f127, %f121, %f41;
	// end inline asm
	// begin inline asm
	fma.rn.f32 %f45, %f131, %f121, %f45;
	// end inline asm
	// begin inline asm
	fma.rn.f32 %f49, %f135, %f121, %f49;
	// end inline asm
	add.s64 	%rd31, %rd24, 28;
	// begin inline asm
	{.reg .u64 a; cvta.to.const.u64 a, %rd31; ld.const.f32 %f138, [a];}
	// end inline asm
	ld.shared.f32 	%f140, [%r30+8];
	ld.shared.f32 	%f144, [%r30+12];
	ld.shared.v2.f32 	{%f148, %f152}, [%r31+8];
	// begin inline asm
	fma.rn.f32 %f37, %f140, %f138, %f37;
	// end inline asm
	// begin inline asm
	fma.rn.f32 %f41, %f144, %f138, %f41;
	// end inline asm
	// begin inline asm
	fma.rn.f32 %f45, %f148, %f138, %f45;
	// end inline asm
	// begin inline asm
	fma.rn.f32 %f49, %f152, %f138, %f49;
	// end inline asm
	add.s64 	%rd32, %rd24, 32;
	// begin inline asm
	{.reg .u64 a; cvta.to.const.u64 a, %rd32; ld.const.f32 %f155, [a];}
	// end inline asm
	ld.shared.f32 	%f157, [%r30+12];
	ld.shared.f32 	%f161, [%r30+16];
	ld.shared.f32 	%f165, [%r31+12];
	ld.shared.f32 	%f169, [%r31+16];
	// begin inline asm
	fma.rn.f32 %f37, %f157, %f155, %f37;
	// end inline asm
	// begin inline asm
	fma.rn.f32 %f41, %f161, %f155, %f41;
	// end inline asm
	// begin inline asm
	fma.rn.f32 %f45, %f165, %f155, %f45;
	// end inline asm
	// begin inline asm
	fma.rn.f32 %f49, %f169, %f155, %f49;
	// end inline asm
	add.s64 	%rd33, %rd24, 36;
	// begin inline asm
	{.reg .u64 a; cvta.to.const.u64 a, %rd33; ld.const.f32 %f172, [a];}
	// end inline asm
	ld.shared.f32 	%f174, [%r30+16];
	ld.shared.f32 	%f178, [%r30+20];
	ld.shared.v2.f32 	{%f182, %f186}, [%r31+16];
	// begin inline asm
	fma.rn.f32 %f37, %f174, %f172, %f37;
	// end inline asm
	// begin inline asm
	fma.rn.f32 %f41, %f178, %f172, %f41;
	// end inline asm
	// begin inline asm
	fma.rn.f32 %f45, %f182, %f172, %f45;
	// end inline asm
	// begin inline asm
	fma.rn.f32 %f49, %f186, %f172, %f49;
	// end inline asm
	add.s64 	%rd34, %rd24, 40;
	// begin inline asm
	{.reg .u64 a; cvta.to.const.u64 a, %rd34; ld.const.f32 %f189, [a];}
	// end inline asm
	ld.shared.v2.f32 	{%f191, %f195}, [%r31];
	ld.shared.f32 	%f199, [%r32];
	ld.shared.f32 	%f203, [%r32+4];
	// begin inline asm
	fma.rn.f32 %f37, %f191, %f189, %f37;
	// end inline asm
	// begin inline asm
	fma.rn.f32 %f41, %f195, %f189, %f41;
	// end inline asm
	// begin inline asm
	fma.rn.f32 %f45, %f199, %f189, %f45;
	// end inline asm
	// begin inline asm
	fma.rn.f32 %f49, %f203, %f189, %f49;
	// end inline asm
	add.s64 	%rd35, %rd24, 44;
	// begin inline asm
	{.reg .u64 a; cvta.to.const.u64 a, %rd35; ld.const.f32 %f206, [a];}
	// end inline asm
	ld.shared.f32 	%f208, [%r31+4];
	ld.shared.f32 	%f212, [%r31+8];
	ld.shared.f32 	%f216, [%r32+4];
	ld.shared.f32 	%f220, [%r32+8];
	// begin inline asm
	fma.rn.f32 %f37, %f208, %f206, %f37;
	// end inline asm
	// begin inline asm
	fma.rn.f32 %f41, %f212, %f206, %f41;
	// end inline asm
	// begin inline asm
	fma.rn.f32 %f45, %f216, %f206, %f45;
	// end inline asm
	// begin inline asm
	fma.rn.f32 %f49, %f220, %f206, %f49;
	// end inline asm
	add.s64 	%rd36, %rd24, 48;
	// begin inline asm
	{.reg .u64 a; cvta.to.const.u64 a, %rd36; ld.const.f32 %f223, [a];}
	// end inline asm
	ld.shared.v2.f32 	{%f225, %f229}, [%r31+8];
	ld.shared.f32 	%f233, [%r32+8];
	ld.shared.f32 	%f237, [%r32+12];
	// begin inline asm
	fma.rn.f32 %f37, %f225, %f223, %f37;
	// end inline asm
	// begin inline asm
	fma.rn.f32 %f41, %f229, %f223, %f41;
	// end inline asm
	// begin inline asm
	fma.rn.f32 %f45, %f233, %f223, %f45;
	// end inline asm
	// begin inline asm
	fma.rn.f32 %f49, %f237, %f223, %f49;
	// end inline asm
	add.s64 	%rd37, %rd24, 52;
	// begin inline asm
	{.reg .u64 a; cvta.to.const.u64 a, %rd37; ld.const.f32 %f240, [a];}
	// end inline asm
	ld.shared.f32 	%f242, [%r31+12];
	ld.shared.f32 	%f246, [%r31+16];
	ld.shared.f32 	%f250, [%r32+12];
	ld.shared.f32 	%f254, [%r32+16];
	// begin inline asm
	fma.rn.f32 %f37, %f242, %f240, %f37;
	// end inline asm
	// begin inline asm
	fma.rn.f32 %f41, %f246, %f240, %f41;
	// end inline asm
	// begin inline asm
	fma.rn.f32 %f45, %f250, %f240, %f45;
	// end inline asm
	// begin inline asm
	fma.rn.f32 %f49, %f254, %f240, %f49;
	// end inline asm
	add.s64 	%rd38, %rd24, 56;
	// begin inline asm
	{.reg .u64 a; cvta.to.const.u64 a, %rd38; ld.const.f32 %f257, [a];}
	// end inline asm
	ld.shared.v2.f32 	{%f259, %f263}, [%r31+16];
	ld.shared.f32 	%f267, [%r32+16];
	ld.shared.f32 	%f271, [%r32+20];
	// begin inline asm
	fma.rn.f32 %f37, %f259, %f257, %f37;
	// end inline asm
	// begin inline asm
	fma.rn.f32 %f41, %f263, %f257, %f41;
	// end inline asm
	// begin inline asm
	fma.rn.f32 %f45, %f267, %f257, %f45;
	// end inline asm
	// begin inline asm
	fma.rn.f32 %f49, %f271, %f257, %f49;
	// end inline asm
	add.s64 	%rd39, %rd24, 60;
	// begin inline asm
	{.reg .u64 a; cvta.to.const.u64 a, %rd39; ld.const.f32 %f274, [a];}
	// end inline asm
	ld.shared.f32 	%f276, [%r32];
	ld.shared.f32 	%f280, [%r32+4];
	ld.shared.v2.f32 	{%f284, %f288}, [%r33];
	// begin inline asm
	fma.rn.f32 %f37, %f276, %f274, %f37;
	// end inline asm
	// begin inline asm
	fma.rn.f32 %f41, %f280, %f274, %f41;
	// end inline asm
	// begin inline asm
	fma.rn.f32 %f45, %f284, %f274, %f45;
	// end inline asm
	// begin inline asm
	fma.rn.f32 %f49, %f288, %f274, %f49;
	// end inline asm
	add.s64 	%rd40, %rd24, 64;
	// begin inline asm
	{.reg .u64 a; cvta.to.const.u64 a, %rd40; ld.const.f32 %f291, [a];}
	// end inline asm
	ld.shared.f32 	%f293, [%r32+4];
	ld.shared.f32 	%f297, [%r32+8];
	ld.shared.f32 	%f301, [%r33+4];
	ld.shared.f32 	%f305, [%r33+8];
	// begin inline asm
	fma.rn.f32 %f37, %f293, %f291, %f37;
	// end inline asm
	// begin inline asm
	fma.rn.f32 %f41, %f297, %f291, %f41;
	// end inline asm
	// begin inline asm
	fma.rn.f32 %f45, %f301, %f291, %f45;
	// end inline asm
	// begin inline asm
	fma.rn.f32 %f49, %f305, %f291, %f49;
	// end inline asm
	add.s64 	%rd41, %rd24, 68;
	// begin inline asm
	{.reg .u64 a; cvta.to.const.u64 a, %rd41; ld.const.f32 %f308, [a];}
	// end inline asm
	ld.shared.f32 	%f310, [%r32+8];
	ld.shared.f32 	%f314, [%r32+12];
	ld.shared.v2.f32 	{%f318, %f322}, [%r33+8];
	// begin inline asm
	fma.rn.f32 %f37, %f310, %f308, %f37;
	// end inline asm
	// begin inline asm
	fma.rn.f32 %f41, %f314, %f308, %f41;
	// end inline asm
	// begin inline asm
	fma.rn.f32 %f45, %f318, %f308, %f45;
	// end inline asm
	// begin inline asm
	fma.rn.f32 %f49, %f322, %f308, %f49;
	// end inline asm
	add.s64 	%rd42, %rd24, 72;
	// begin inline asm
	{.reg .u64 a; cvta.to.const.u64 a, %rd42; ld.const.f32 %f325, [a];}
	// end inline asm
	ld.shared.f32 	%f327, [%r32+12];
	ld.shared.f32 	%f331, [%r32+16];
	ld.shared.f32 	%f335, [%r33+12];
	ld.shared.f32 	%f339, [%r33+16];
	// begin inline asm
	fma.rn.f32 %f37, %f327, %f325, %f37;
	// end inline asm
	// begin inline asm
	fma.rn.f32 %f41, %f331, %f325, %f41;
	// end inline asm
	// begin inline asm
	fma.rn.f32 %f45, %f335, %f325, %f45;
	// end inline asm
	// begin inline asm
	fma.rn.f32 %f49, %f339, %f325, %f49;
	// end inline asm
	add.s64 	%rd43, %rd24, 76;
	// begin inline asm
	{.reg .u64 a; cvta.to.const.u64 a, %rd43; ld.const.f32 %f342, [a];}
	// end inline asm
	ld.shared.f32 	%f344, [%r32+16];
	ld.shared.f32 	%f348, [%r32+20];
	ld.shared.v2.f32 	{%f352, %f356}, [%r33+16];
	// begin inline asm
	fma.rn.f32 %f37, %f344, %f342, %f37;
	// end inline asm
	// begin inline asm
	fma.rn.f32 %f41, %f348, %f342, %f41;
	// end inline asm
	// begin inline asm
	fma.rn.f32 %f45, %f352, %f342, %f45;
	// end inline asm
	// begin inline asm
	fma.rn.f32 %f49, %f356, %f342, %f49;
	// end inline asm
	add.s64 	%rd44, %rd24, 80;
	// begin inline asm
	{.reg .u64 a; cvta.to.const.u64 a, %rd44; ld.const.f32 %f359, [a];}
	// end inline asm
	ld.shared.v2.f32 	{%f361, %f365}, [%r33];
	ld.shared.f32 	%f369, [%r34];
	ld.shared.f32 	%f373, [%r34+4];
	// begin inline asm
	fma.rn.f32 %f37, %f361, %f359, %f37;
	// end inline asm
	// begin inline asm
	fma.rn.f32 %f41, %f365, %f359, %f41;
	// end inline asm
	// begin inline asm
	fma.rn.f32 %f45, %f369, %f359, %f45;
	// end inline asm
	// begin inline asm
	fma.rn.f32 %f49, %f373, %f359, %f49;
	// end inline asm
	add.s64 	%rd45, %rd24, 84;
	// begin inline asm
	{.reg .u64 a; cvta.to.const.u64 a, %rd45; ld.const.f32 %f376, [a];}
	// end inline asm
	ld.shared.f32 	%f378, [%r33+4];
	ld.shared.f32 	%f382, [%r33+8];
	ld.shared.f32 	%f386, [%r34+4];
	ld.shared.f32 	%f390, [%r34+8];
	// begin inline asm
	fma.rn.f32 %f37, %f378, %f376, %f37;
	// end inline asm
	// begin inline asm
	fma.rn.f32 %f41, %f382, %f376, %f41;
	// end inline asm
	// begin inline asm
	fma.rn.f32 %f45, %f386, %f376, %f45;
	// end inline asm
	// begin inline asm
	fma.rn.f32 %f49, %f390, %f376, %f49;
	// end inline asm
	add.s64 	%rd46, %rd24, 88;
	// begin inline asm
	{.reg .u64 a; cvta.to.const.u64 a, %rd46; ld.const.f32 %f393, [a];}
	// end inline asm
	ld.shared.v2.f32 	{%f395, %f399}, [%r33+8];
	ld.shared.f32 	%f403, [%r34+8];
	ld.shared.f32 	%f407, [%r34+12];
	// begin inline asm
	fma.rn.f32 %f37, %f395, %f393, %f37;
	// end inline asm
	// begin inline asm
	fma.rn.f32 %f41, %f399, %f393, %f41;
	// end inline asm
	// begin inline asm
	fma.rn.f32 %f45, %f403, %f393, %f45;
	// end inline asm
	// begin inline asm
	fma.rn.f32 %f49, %f407, %f393, %f49;
	// end inline asm
	add.s64 	%rd47, %rd24, 92;
	// begin inline asm
	{.reg .u64 a; cvta.to.const.u64 a, %rd47; ld.const.f32 %f410, [a];}
	// end inline asm
	ld.shared.f32 	%f412, [%r33+12];
	ld.shared.f32 	%f416, [%r33+16];
	ld.shared.f32 	%f420, [%r34+12];
	ld.shared.f32 	%f424, [%r34+16];
	// begin inline asm
	fma.rn.f32 %f37, %f412, %f410, %f37;
	// end inline asm
	// begin inline asm
	fma.rn.f32 %f41, %f416, %f410, %f41;
	// end inline asm
	// begin inline asm
	fma.rn.f32 %f45, %f420, %f410, %f45;
	// end inline asm
	// begin inline asm
	fma.rn.f32 %f49, %f424, %f410, %f49;
	// end inline asm
	add.s64 	%rd48, %rd24, 96;
	// begin inline asm
	{.reg .u64 a; cvta.to.const.u64 a, %rd48; ld.const.f32 %f427, [a];}
	// end inline asm
	ld.shared.v2.f32 	{%f429, %f433}, [%r33+16];
	ld.shared.f32 	%f437, [%r34+16];
	ld.shared.f32 	%f441, [%r34+20];
	// begin inline asm
	fma.rn.f32 %f37, %f429, %f427, %f37;
	// end inline asm
	// begin inline asm
	fma.rn.f32 %f41, %f433, %f427, %f41;
	// end inline asm
	// begin inline asm
	fma.rn.f32 %f45, %f437, %f427, %f45;
	// end inline asm
	// begin inline asm
	fma.rn.f32 %f49, %f441, %f427, %f49;
	// end inline asm
	bar.sync 	0;
	add.s32 	%r121, %r121, 1;
	setp.ne.s32 	%p13, %r121, 6;
	@%p13 bra 	$L__BB2_2;
	and.b32  	%r115, %r53, 65520;
	or.b32  	%r116, %r115, %r12;
	mad.lo.s32 	%r117, %r1, %r116, %r13;
	mad.lo.s32 	%r118, %r117, %r2, %r14;
	cvta.to.global.u64 	%rd52, %rd2;
	mul.wide.s32 	%rd53, %r118, 4;
	add.s64 	%rd54, %rd52, %rd53;
	ld.global.f32 	%f444, [%rd54];
	add.f32 	%f445, %f37, %f444;
	setp.ge.f32 	%p14, %f445, %f10;
	selp.f32 	%f446, 0f00000000, %f445, %p14;
	st.global.f32 	[%rd54], %f446;
	selp.f32 	%f447, 0f3F800000, 0f00000000, %p14;
	ld.global.f32 	%f448, [%rd54+4];
	add.f32 	%f449, %f41, %f448;
	setp.ge.f32 	%p15, %f449, %f10;
	selp.f32 	%f450, 0f3F800000, 0f00000000, %p15;
	selp.f32 	%f451, 0f00000000, %f449, %p15;
	st.global.f32 	[%rd54+4], %f451;
	max.f32 	%f452, %f447, %f450;
	mul.wide.s32 	%rd55, %r2, 4;
	add.s64 	%rd56, %rd54, %rd55;
	ld.global.f32 	%f453, [%rd56];
	add.f32 	%f454, %f45, %f453;
	setp.ge.f32 	%p16, %f454, %f10;
	selp.f32 	%f455, 0f3F800000, 0f00000000, %p16;
	selp.f32 	%f456, 0f00000000, %f454, %p16;
	st.global.f32 	[%rd56], %f456;
	max.f32 	%f457, %f452, %f455;
	ld.global.f32 	%f458, [%rd56+4];
	add.f32 	%f459, %f49, %f458;
	setp.ge.f32 	%p17, %f459, %f10;
	selp.f32 	%f460, 0f3F800000, 0f00000000, %p17;
	selp.f32 	%f461, 0f00000000, %f459, %p17;
	st.global.f32 	[%rd56+4], %f461;
	max.f32 	%f462, %f457, %f460;
	setp.gt.f32 	%p18, %f462, 0f00000000;
	selp.u16 	%rs15, 1, 0, %p18;
	mad.lo.s32 	%r119, %r47, %r116, %r52;
	mad.lo.s32 	%r120, %r119, %r4, %r7;
	cvt.s64.s32 	%rd57, %r120;
	cvta.to.global.u64 	%rd58, %rd3;
	add.s64 	%rd59, %rd58, %rd57;
	st.global.u8 	[%rd59], %rs15;
$L__BB2_11:
	ret;

}
	// .globl	_Z24fc1_from_p2_u8_if_kernelPKhPKfS2_PfS3_i
.visible .entry _Z24fc1_from_p2_u8_if_kernelPKhPKfS2_PfS3_i(
	.param .u64 .ptr .align 1 _Z24fc1_from_p2_u8_if_kernelPKhPKfS2_PfS3_i_param_0,
	.param .u64 .ptr .align 1 _Z24fc1_from_p2_u8_if_kernelPKhPKfS2_PfS3_i_param_1,
	.param .u64 .ptr .align 1 _Z24fc1_from_p2_u8_if_kernelPKhPKfS2_PfS3_i_param_2,
	.param .u64 .ptr .align 1 _Z24fc1_from_p2_u8_if_kernelPKhPKfS2_PfS3_i_param_3,
	.param .u64 .ptr .align 1 _Z24fc1_from_p2_u8_if_kernelPKhPKfS2_PfS3_i_param_4,
	.param .u32 _Z24fc1_from_p2_u8_if_kernelPKhPKfS2_PfS3_i_param_5
)
.maxntid 256
.minnctapersm 2
{
	.reg .pred 	%p<5>;
	.reg .b16 	%rs<513>;
	.reg .b32 	%r<15>;
	.reg .b32 	%f<774>;
	.reg .b64 	%rd<20>;

	ld.param.u64 	%rd1, [_Z24fc1_from_p2_u8_if_kernelPKhPKfS2_PfS3_i_param_0];
	ld.param.u64 	%rd2, [_Z24fc1_from_p2_u8_if_kernelPKhPKfS2_PfS3_i_param_1];
	ld.param.u64 	%rd3, [_Z24fc1_from_p2_u8_if_kernelPKhPKfS2_PfS3_i_param_2];
	ld.param.u64 	%rd4, [_Z24fc1_from_p2_u8_if_kernelPKhPKfS2_PfS3_i_param_3];
	ld.param.u64 	%rd5, [_Z24fc1_from_p2_u8_if_kernelPKhPKfS2_PfS3_i_param_4];
	ld.param.u32 	%r3, [_Z24fc1_from_p2_u8_if_kernelPKhPKfS2_PfS3_i_param_5];
	mov.u32 	%r5, %ctaid.x;
	mov.u32 	%r6, %ntid.x;
	mov.u32 	%r7, %tid.x;
	mad.lo.s32 	%r1, %r5, %r6, %r7;
	mov.u32 	%r8, %ctaid.y;
	mov.u32 	%r9, %ntid.y;
	mov.u32 	%r10, %tid.y;
	mad.lo.s32 	%r11, %r8, %r9, %r10;
	setp.gt.s32 	%p1, %r1, 119;
	setp.ge.s32 	%p2, %r11, %r3;
	or.pred  	%p3, %p1, %p2;
	@%p3 bra 	$L__BB3_2;
	cvta.to.global.u64 	%rd6, %rd1;
	cvta.to.global.u64 	%rd7, %rd2;
	cvta.to.global.u64 	%rd8, %rd4;
	cvta.to.global.u64 	%rd9, %rd5;
	cvta.to.global.u64 	%rd10, %rd3;
	mul.wide.s32 	%rd11, %r1, 4;
	add.s64 	%rd12, %rd10, %rd11;
	ld.global.nc.f32 	%f1, [%rd12];
	shl.b32 	%r12, %r11, 8;
	shl.b32 	%r13, %r1, 8;
	cvt.s64.s32 	%rd13, %r12;
	add.s64 	%rd14, %rd6, %rd13;
	mul.wide.s32 	%rd15, %r13, 4;
	add.s64 	%rd16, %rd7, %rd15;
	ld.global.nc.u8 	%rs1, [%rd14];
	cvt.u16.u8 	%rs2, %rs1;
	ld.global.nc.u8 	%rs3, [%rd14+1];
	cvt.u16.u8 	%rs4, %rs3;
	ld.global.nc.u8 	%rs5, [%rd14+2];
	cvt.u16.u8 	%rs6, %rs5;
	ld.global.nc.u8 	%rs7, [%rd14+3];
	cvt.u16.u8 	%rs8, %rs7;
	ld.global.nc.v4.f32 	{%f2, %f3, %f4, %f5}, [%rd16];
	cvt.rn.f32.u16 	%f6, %rs2;
	fma.rn.f32 	%f7, %f6, %f2, %f1;
	cvt.rn.f32.u16 	%f8, %rs4;
	fma.rn.f32 	%f9, %f8, %f3, %f7;
	cvt.rn.f32.u16 	%f10, %rs6;
	fma.rn.f32 	%f11, %f10, %f4, %f9;
	cvt.rn.f32.u16 	%f12, %rs8;
	fma.rn.f32 	%f13, %f12, %f5, %f11;
	ld.global.nc.u8 	%rs9, [%rd14+4];
	cvt.u16.u8 	%rs10, %rs9;
	ld.global.nc.u8 	%rs11, [%rd14+5];
	cvt.u16.u8 	%rs12, %rs11;
	ld.global.nc.u8 	%rs13, [%rd14+6];
	cvt.u16.u8 	%rs14, %rs13;
	ld.global.nc.u8 	%rs15, [%rd14+7];
	cvt.u16.u8 	%rs16, %rs15;
	ld.global.nc.v4.f32 	{%f14, %f15, %f16, %f17}, [%rd16+16];
	cvt.rn.f32.u16 	%f18, %rs10;
	fma.rn.f32 	%f19, %f18, %f14, %f13;
	cvt.rn.f32.u16 	%f20, %rs12;
	fma.rn.f32 	%f21, %f20, %f15, %f19;
	cvt.rn.f32.u16 	%f22, %rs14;
	fma.rn.f32 	%f23, %f22, %f16, %f21;
	cvt.rn.f32.u16 	%f24, %rs16;
	fma.rn.f32 	%f25, %f24, %f17, %f23;
	ld.global.nc.u8 	%rs17, [%rd14+8];
	cvt.u16.u8 	%rs18, %rs17;
	ld.global.nc.u8 	%rs19, [%rd14+9];
	cvt.u16.u8 	%rs20, %rs19;
	ld.global.nc.u8 	%rs21, [%rd14+10];
	cvt.u16.u8 	%rs22, %rs21;
	ld.global.nc.u8 	%rs23, [%rd14+11];
	cvt.u16.u8 	%rs24, %rs23;
	ld.global.nc.v4.f32 	{%f26, %f27, %f28, %f29}, [%rd16+32];
	cvt.rn.f32.u16 	%f30, %rs18;
	fma.rn.f32 	%f31, %f30, %f26, %f25;
	cvt.rn.f32.u16 	%f32, %rs20;
	fma.rn.f32 	%f33, %f32, %f27, %f31;
	cvt.rn.f32.u16 	%f34, %rs22;
	fma.rn.f32 	%f35, %f34, %f28, %f33;
	cvt.rn.f32.u16 	%f36, %rs24;
	fma.rn.f32 	%f37, %f36, %f29, %f35;
	ld.global.nc.u8 	%rs25, [%rd14+12];
	cvt.u16.u8 	%rs26, %rs25;
	ld.global.nc.u8 	%rs27, [%rd14+13];
	cvt.u16.u8 	%rs28, %rs27;
	ld.global.nc.u8 	%rs29, [%rd14+14];
	cvt.u16.u8 	%rs30, %rs29;
	ld.global.nc.u8 	%rs31, [%rd14+15];
	cvt.u16.u8 	%rs32, %rs31;
	ld.global.nc.v4.f32 	{%f38, %f39, %f40, %f41}, [%rd16+48];
	cvt.rn.f32.u16 	%f42, %rs26;
	fma.rn.f32 	%f43, %f42, %f38, %f37;
	cvt.rn.f32.u16 	%f44, %rs28;
	fma.rn.f32 	%f45, %f44, %f39, %f43;
	cvt.rn.f32.u16 	%f46, %rs30;
	fma.rn.f32 	%f47, %f46, %f40, %f45;
	cvt.rn.f32.u16 	%f48, %rs32;
	fma.rn.f32 	%f49, %f48, %f41, %f47;
	ld.global.nc.u8 	%rs33, [%rd14+16];
	cvt.u16.u8 	%rs34, %rs33;
	ld.global.nc.u8 	%rs35, [%rd14+17];
	cvt.u16.u8 	%rs36, %rs35;
	ld.global.nc.u8 	%rs37, [%rd14+18];
	cvt.u16.u8 	%rs38, %rs37;
	ld.global.nc.u8 	%rs39, [%rd14+19];
	cvt.u16.u8 	%rs40, %rs39;
	ld.global.nc.v4.f32 	{%f50, %f51, %f52, %f53}, [%rd16+64];
	cvt.rn.f32.u16 	%f54, %rs34;
	fma.rn.f32 	%f55, %f54, %f50, %f49;
	cvt.rn.f32.u16 	%f56, %rs36;
	fma.rn.f32 	%f57, %f56, %f51, %f55;
	cvt.rn.f32.u16 	%f58, %rs38;
	fma.rn.f32 	%f59, %f58, %f52, %f57;
	cvt.rn.f32.u16 	%f60, %rs40;
	fma.rn.f32 	%f61, %f60, %f53, %f59;
	ld.global.nc.u8 	%rs41, [%rd14+20];
	cvt.u16.u8 	%rs42, %rs41;
	ld.global.nc.u8 	%rs43, [%rd14+21];
	cvt.u16.u8 	%rs44, %rs43;
	ld.global.nc.u8 	%rs45, [%rd14+22];
	cvt.u16.u8 	%rs46, %rs45;
	ld.global.nc.u8 	%rs47, [%rd14+23];
	cvt.u16.u8 	%rs48, %rs47;
	ld.global.nc.v4.f32 	{%f62, %f63, %f64, %f65}, [%rd16+80];
	cvt.rn.f32.u16 	%f66, %rs42;
	fma.rn.f32 	%f67, %f66, %f62, %f61;
	cvt.rn.f32.u16 	%f68, %rs44;
	fma.rn.f32 	%f69, %f68, %f63, %f67;
	cvt.rn.f32.u16 	%f70, %rs46;
	fma.rn.f32 	%f71, %f70, %f64, %f69;
	cvt.rn.f32.u16 	%f72, %rs48;
	fma.rn.f32 	%f73, %f72, %f65, %f71;
	ld.global.nc.u8 	%rs49, [%rd14+24];
	cvt.u16.u8 	%rs50, %rs49;
	ld.global.nc.u8 	%rs51, [%rd14+25];
	cvt.u16.u8 	%rs52, %rs51;
	ld.global.nc.u8 	%rs53, [%rd14+26];
	cvt.u16.u8 	%rs54, %rs53;
	ld.global.nc.u8 	%rs55, [%rd14+27];
	cvt.u16.u8 	%rs56, %rs55;
	ld.global.nc.v4.f32 	{%f74, %f75, %f76, %f77}, [%rd16+96];
	cvt.rn.f32.u16 	%f78, %rs50;
	fma.rn.f32 	%f79, %f78, %f74, %f73;
	cvt.rn.f32.u16 	%f80, %rs52;
	fma.rn.f32 	%f81, %f80, %f75, %f79;
	cvt.rn.f32.u16 	%f82, %rs54;
	fma.rn.f32 	%f83, %f82, %f76, %f81;
	cvt.rn.f32.u16 	%f84, %rs56;
	fma.rn.f32 	%f85, %f84, %f77, %f83;
	ld.global.nc.u8 	%rs57, [%rd14+28];
	cvt.u16.u8 	%rs58, %rs57;
	ld.global.nc.u8 	%rs59, [%rd14+29];
	cvt.u16.u8 	%rs60, %rs59;
	ld.global.nc.u8 	%rs61, [%rd14+30];
	cvt.u16.u8 	%rs62, %rs61;
	ld.global.nc.u8 	%rs63, [%rd14+31];
	cvt.u16.u8 	%rs64, %rs63;
	ld.global.nc.v4.f32 	{%f86, %f87, %f88, %f89}, [%rd16+112];
	cvt.rn.f32.u16 	%f90, %rs58;
	fma.rn.f32 	%f91, %f90, %f86, %f85;
	cvt.rn.f32.u16 	%f92, %rs60;
	fma.rn.f32 	%f93, %f92, %f87, %f91;
	cvt.rn.f32.u16 	%f94, %rs62;
	fma.rn.f32 	%f95, %f94, %f88, %f93;
	cvt.rn.f32.u16 	%f96, %rs64;
	fma.rn.f32 	%f97, %f96, %f89, %f95;
	ld.global.nc.u8 	%rs65, [%rd14+32];
	cvt.u16.u8 	%rs66, %rs65;
	ld.global.nc.u8 	%rs67, [%rd14+33];
	cvt.u16.u8 	%rs68, %rs67;
	ld.global.nc.u8 	%rs69, [%rd14+34];
	cvt.u16.u8 	%rs70, %rs69;
	ld.global.nc.u8 	%rs71, [%rd14+35];
	cvt.u16.u8 	%rs72, %rs71;
	ld.global.nc.v4.f32 	{%f98, %f99, %f100, %f101}, [%rd16+128];
	cvt.rn.f32.u16 	%f102, %rs66;
	fma.rn.f32 	%f103, %f102, %f98, %f97;
	cvt.rn.f32.u16 	%f104, %rs68;
	fma.rn.f32 	%f105, %f104, %f99, %f103;
	cvt.rn.f32.u16 	%f106, %rs70;
	fma.rn.f32 	%f107, %f106, %f100, %f105;
	cvt.rn.f32.u16 	%f108, %rs72;
	fma.rn.f32 	%f109, %f108, %f101, %f107;
	ld.global.nc.u8 	%rs73, [%rd14+36];
	cvt.u16.u8 	%rs74, %rs73;
	ld.global.nc.u8 	%rs75, [%rd14+37];
	cvt.u16.u8 	%rs76, %rs75;
	ld.global.nc.u8 	%rs77, [%rd14+38];
	cvt.u16.u8 	%rs78, %rs77;
	ld.global.nc.u8 	%rs79, [%rd14+39];
	cvt.u16.u8 	%rs80, %rs79;
	ld.global.nc.v4.f32 	{%f110, %f111, %f112, %f113}, [%rd16+144];
	cvt.rn.f32.u16 	%f114, %rs74;
	fma.rn.f32 	%f115, %f114, %f110, %f109;
	cvt.rn.f32.u16 	%f116, %rs76;
	fma.rn.f32 	%f117, %f116, %f111, %f115;
	cvt.rn.f32.u16 	%f118, %rs78;
	fma.rn.f32 	%f119, %f118, %f112, %f117;
	cvt.rn.f32.u16 	%f120, %rs80;
	fma.rn.f32 	%f121, %f120, %f113, %f119;
	ld.global.nc.u8 	%rs81, [%rd14+40];
	cvt.u16.u8 	%rs82, %rs81;
	ld.global.nc.u8 	%rs83, [%rd14+41];
	cvt.u16.u8 	%rs84, %rs83;
	ld.global.nc.u8 	%rs85, [%rd14+42];
	cvt.u16.u8 	%rs86, %rs85;
	ld.global.nc.u8 	%rs87, [%rd14+43];
	cvt.u16.u8 	%rs88, %rs87;
	ld.global.nc.v4.f32 	{%f122, %f123, %f124, %f125}, [%rd16+160];
	cvt.rn.f32.u16 	%f126, %rs82;
	fma.rn.f32 	%f127, %f126, %f122, %f121;
	cvt.rn.f32.u16 	%f128, %rs84;
	fma.rn.f32 	%f129, %f128, %f123, %f127;
	cvt.rn.f32.u16 	%f130, %rs86;
	fma.rn.f32 	%f131, %f130, %f124, %f129;
	cvt.rn.f32.u16 	%f132, %rs88;
	fma.rn.f32 	%f133, %f132, %f125, %f131;
	ld.global.nc.u8 	%rs89, [%rd14+44];
	cvt.u16.u8 	%rs90, %rs89;
	ld.global.nc.u8 	%rs91, [%rd14+45];
	cvt.u16.u8 	%rs92, %rs91;
	ld.global.nc.u8 	%rs93, [%rd14+46];
	cvt.u16.u8 	%rs94, %rs93;
	ld.global.nc.u8 	%rs95, [%rd14+47];
	cvt.u16.u8 	%rs96, %rs95;
	ld.global.nc.v4.f32 	{%f134, %f135, %f136, %f137}, [%rd16+176];
	cvt.rn.f32.u16 	%f138, %rs90;
	fma.rn.f32 	%f139, %f138, %f134, %f133;
	cvt.rn.f32.u16 	%f140, %rs92;
	fma.rn.f32 	%f141, %f140, %f135, %f139;
	cvt.rn.f32.u16 	%f142, %rs94;
	fma.rn.f32 	%f143, %f142, %f136, %f141;
	cvt.rn.f32.u16 	%f144, %rs96;
	fma.rn.f32 	%f145, %f144, %f137, %f143;
	ld.global.nc.u8 	%rs97, [%rd14+48];
	cvt.u16.u8 	%rs98, %rs97;
	ld.global.nc.u8 	%rs99, [%rd14+49];
	cvt.u16.u8 	%rs100, %rs99;
	ld.global.nc.u8 	%rs101, [%rd14+50];
	cvt.u16.u8 	%rs102, %rs101;
	ld.global.nc.u8 	%rs103, [%rd14+51];
	cvt.u16.u8 	%rs104, %rs103;
	ld.global.nc.v4.f32 	{%f146, %f147, %f148, %f149}, [%rd16+192];
	cvt.rn.f32.u16 	%f150, %rs98;
	fma.rn.f32 	%f151, %f150, %f146, %f145;
	cvt.rn.f32.u16 	%f152, %rs100;
	fma.rn.f32 	%f153, %f152, %f147, %f151;
	cvt.rn.f32.u16 	%f154, %rs102;
	fma.rn.f32 	%f155, %f154, %f148, %f153;
	cvt.rn.f32.u16 	%f156, %rs104;
	fma.rn.f32 	%f157, %f156, %f149, %f155;
	ld.global.nc.u8 	%rs105, [%rd14+52];
	cvt.u16.u8 	%rs106, %rs105;
	ld.global.nc.u8 	%rs107, [%rd14+53];
	cvt.u16.u8 	%rs108, %rs107;
	ld.global.nc.u8 	%rs109, [%rd14+54];
	cvt.u16.u8 	%rs110, %rs109;
	ld.global.nc.u8 	%rs111, [%rd14+55];
	cvt.u16.u8 	%rs112, %rs111;
	ld.global.nc.v4.f32 	{%f158, %f159, %f160, %f161}, [%rd16+208];
	cvt.rn.f32.u16 	%f162, %rs106;
	fma.rn.f32 	%f163, %f162, %f158, %f157;
	cvt.rn.f32.u16 	%f164, %rs108;
	fma.rn.f32 	%f165, %f164, %f159, %f163;
	cvt.rn.f32.u16 	%f166, %rs110;
	fma.rn.f32 	%f167, %f166, %f160, %f165;
	cvt.rn.f32.u16 	%f168, %rs112;
	fma.rn.f32 	%f169, %f168, %f161, %f167;
	ld.global.nc.u8 	%rs113, [%rd14+56];
	cvt.u16.u8 	%rs114, %rs113;
	ld.global.nc.u8 	%rs115, [%rd14+57];
	cvt.u16.u8 	%rs116, %rs115;
	ld.global.nc.u8 	%rs117, [%rd14+58];
	cvt.u16.u8 	%rs118, %rs117;
	ld.global.nc.u8 	%rs119, [%rd14+59];
	cvt.u16.u8 	%rs120, %rs119;
	ld.global.nc.v4.f32 	{%f170, %f171, %f172, %f173}, [%rd16+224];
	cvt.rn.f32.u16 	%f174, %rs114;
	fma.rn.f32 	%f175, %f174, %f170, %f169;
	cvt.rn.f32.u16 	%f176, %rs116;
	fma.rn.f32 	%f177, %f176, %f171, %f175;
	cvt.rn.f32.u16 	%f178, %rs118;
	fma.rn.f32 	%f179, %f178, %f172, %f177;
	cvt.rn.f32.u16 	%f180, %rs120;
	fma.rn.f32 	%f181, %f180, %f173, %f179;
	ld.global.nc.u8 	%rs121, [%rd14+60];
	cvt.u16.u8 	%rs122, %rs121;
	ld.global.nc.u8 	%rs123, [%rd14+61];
	cvt.u16.u8 	%rs124, %rs123;
	ld.global.nc.u8 	%rs125, [%rd14+62];
	cvt.u16.u8 	%rs126, %rs125;
	ld.global.nc.u8 	%rs127, [%rd14+63];
	cvt.u16.u8 	%rs128, %rs127;
	ld.global.nc.v4.f32 	{%f182, %f183, %f184, %f185}, [%rd16+240];
	cvt.rn.f32.u16 	%f186, %rs122;
	fma.rn.f32 	%f187, %f186, %f182, %f181;
	cvt.rn.f32.u16 	%f188, %rs124;
	fma.rn.f32 	%f189, %f188, %f183, %f187;
	cvt.rn.f32.u16 	%f190, %rs126;
	fma.rn.f32 	%f191, %f190, %f184, %f189;
	cvt.rn.f32.u16 	%f192, %rs128;
	fma.rn.f32 	%f193, %f192, %f185, %f191;
	ld.global.nc.u8 	%rs129, [%rd14+64];
	cvt.u16.u8 	%rs130, %rs129;
	ld.global.nc.u8 	%rs131, [%rd14+65];
	cvt.u16.u8 	%rs132, %rs131;
	ld.global.nc.u8 	%rs133, [%rd14+66];
	cvt.u16.u8 	%rs134, %rs133;
	ld.global.nc.u8 	%rs135, [%rd14+67];
	cvt.u16.u8 	%rs136, %rs135;
	ld.global.nc.v4.f32 	{%f194, %f195, %f196, %f197}, [%rd16+256];
	cvt.rn.f32.u16 	%f198, %rs130;
	fma.rn.f32 	%f199, %f198, %f194, %f193;
	cvt.rn.f32.u16 	%f200, %rs132;
	fma.rn.f32 	%f201, %f200, %f195, %f199;
	cvt.rn.f32.u16 	%f202, %rs134;
	fma.rn.f32 	%f203, %f202, %f196, %f201;
	cvt.rn.f32.u16 	%f204, %rs136;
	fma.rn.f32 	%f205, %f204, %f197, %f203;
	ld.global.nc.u8 	%rs137, [%rd14+68];
	cvt.u16.u8 	%rs138, %rs137;
	ld.global.nc.u8 	%rs139, [%rd14+69];
	cvt.u16.u8 	%rs140, %rs139;
	ld.global.nc.u8 	%rs141, [%rd14+70];
	cvt.u16.u8 	%rs142, %rs141;
	ld.global.nc.u8 	%rs143, [%rd14+71];
	cvt.u16.u8 	%rs144, %rs143;
	ld.global.nc.v4.f32 	{%f206, %f207, %f208, %f209}, [%rd16+272];
	cvt.rn.f32.u16 	%f210, %rs138;
	fma.rn.f32 	%f211, %f210, %f206, %f205;
	cvt.rn.f32.u16 	%f212, %rs140;
	fma.rn.f32 	%f213, %f212, %f207, %f211;
	cvt.rn.f32.u16 	%f214, %rs142;
	fma.rn.f32 	%f215, %f214, %f208, %f213;
	cvt.rn.f32.u16 	%f216, %rs144;
	fma.rn.f32 	%f217, %f216, %f209, %f215;
	ld.global.nc.u8 	%rs145, [%rd14+72];
	cvt.u16.u8 	%rs146, %rs145;
	ld.global.nc.u8 	%rs147, [%rd14+73];
	cvt.u16.u8 	%rs148, %rs147;
	ld.global.nc.u8 	%rs149, [%rd14+74];
	cvt.u16.u8 	%rs150, %rs149;
	ld.global.nc.u8 	%rs151, [%rd14+75];
	cvt.u16.u8 	%rs152, %rs151;
	ld.global.nc.v4.f32 	{%f218, %f219, %f220, %f221}, [%rd16+288];
	cvt.rn.f32.u16 	%f222, %rs146;
	fma.rn.f32 	%f223, %f222, %f218, %f217;
	cvt.rn.f32.u16 	%f224, %rs148;
	fma.rn.f32 	%f225, %f224, %f219, %f223;
	cvt.rn.f32.u16 	%f226, %rs150;
	fma.rn.f32 	%f227, %f226, %f220, %f225;
	cvt.rn.f32.u16 	%f228, %rs152;
	fma.rn.f32 	%f229, %f228, %f221, %f227;
	ld.global.nc.u8 	%rs153, [%rd14+76];
	cvt.u16.u8 	%rs154, %rs153;
	ld.global.nc.u8 	%rs155, [%rd14+77];
	cvt.u16.u8 	%rs156, %rs155;
	ld.global.nc.u8 	%rs157, [%rd14+78];
	cvt.u16.u8 	%rs158, %rs157;
	ld.global.nc.u8 	%rs159, [%rd14+79];
	cvt.u16.u8 	%rs160, %rs159;
	ld.global.nc.v4.f32 	{%f230, %f231, %f232, %f233}, [%rd16+304];
	cvt.rn.f32.u16 	%f234, %rs154;
	fma.rn.f32 	%f235, %f234, %f230, %f229;
	cvt.rn.f32.u16 	%f236, %rs156;
	fma.rn.f32 	%f237, %f236, %f231, %f235;
	cvt.rn.f32.u16 	%f238, %rs158;
	fma.rn.f32 	%f239, %f238, %f232, %f237;
	cvt.rn.f32.u16 	%f240, %rs160;
	fma.rn.f32 	%f241, %f240, %f233, %f239;
	ld.global.nc.u8 	%rs161, [%rd14+80];
	cvt.u16.u8 	%rs162, %rs161;
	ld.global.nc.u8 	%rs163, [%rd14+81];
	cvt.u16.u8 	%rs164, %rs163;
	ld.global.nc.u8 	%rs165, [%rd14+82];
	cvt.u16.u8 	%rs166, %rs165;
	ld.global.nc.u8 	%rs167, [%rd14+83];
	cvt.u16.u8 	%rs168, %rs167;
	ld.global.nc.v4.f32 	{%f242, %f243, %f244, %f245}, [%rd16+320];
	cvt.rn.f32.u16 	%f246, %rs162;
	fma.rn.f32 	%f247, %f246, %f242, %f241;
	cvt.rn.f32.u16 	%f248, %rs164;
	fma.rn.f32 	%f249, %f248, %f243, %f247;
	cvt.rn.f32.u16 	%f250, %rs166;
	fma.rn.f32 	%f251, %f250, %f244, %f249;
	cvt.rn.f32.u16 	%f252, %rs168;
	fma.rn.f32 	%f253, %f252, %f245, %f251;
	ld.global.nc.u8 	%rs169, [%rd14+84];
	cvt.u16.u8 	%rs170, %rs169;
	ld.global.nc.u8 	%rs171, [%rd14+85];
	cvt.u16.u8 	%rs172, %rs171;
	ld.global.nc.u8 	%rs173, [%rd14+86];
	cvt.u16.u8 	%rs174, %rs173;
	ld.global.nc.u8 	%rs175, [%rd14+87];
	cvt.u16.u8 	%rs176, %rs175;
	ld.global.nc.v4.f32 	{%f254, %f255, %f256, %f257}, [%rd16+336];
	cvt.rn.f32.u16 	%f258, %rs170;
	fma.rn.f32 	%f259, %f258, %f254, %f253;
	cvt.rn.f32.u16 	%f260, %rs172;
	fma.rn.f32 	%f261, %f260, %f255, %f259;
	cvt.rn.f32.u16 	%f262, %rs174;
	fma.rn.f32 	%f263, %f262, %f256, %f261;
	cvt.rn.f32.u16 	%f264, %rs176;
	fma.rn.f32 	%f265, %f264, %f257, %f263;
	ld.global.nc.u8 	%rs177, [%rd14+88];
	cvt.u16.u8 	%rs178, %rs177;
	ld.global.nc.u8 	%rs179, [%rd14+89];
	cvt.u16.u8 	%rs180, %rs179;
	ld.global.nc.u8 	%rs181, [%rd14+90];
	cvt.u16.u8 	%rs182, %rs181;
	ld.global.nc.u8 	%rs183, [%rd14+91];
	cvt.u16.u8 	%rs184, %rs183;
	ld.global.nc.v4.f32 	{%f266, %f267, %f268, %f269}, [%rd16+352];
	cvt.rn.f32.u16 	%f270, %rs178;
	fma.rn.f32 	%f271, %f270, %f266, %f265;
	cvt.rn.f32.u16 	%f272, %rs180;
	fma.rn.f32 	%f273, %f272, %f267, %f271;
	cvt.rn.f32.u16 	%f274, %rs182;
	fma.rn.f32 	%f275, %f274, %f268, %f273;
	cvt.rn.f32.u16 	%f276, %rs184;
	fma.rn.f32 	%f277, %f276, %f269, %f275;
	ld.global.nc.u8 	%rs185, [%rd14+92];
	cvt.u16.u8 	%rs186, %rs185;
	ld.global.nc.u8 	%rs187, [%rd14+93];
	cvt.u16.u8 	%rs188, %rs187;
	ld.global.nc.u8 	%rs189, [%rd14+94];
	cvt.u16.u8 	%rs190, %rs189;
	ld.global.nc.u8 	%rs191, [%rd14+95];
	cvt.u16.u8 	%rs192, %rs191;
	ld.global.nc.v4.f32 	{%f278, %f279, %f280, %f281}, [%rd16+368];
	cvt.rn.f32.u16 	%f282, %rs186;
	fma.rn.f32 	%f283, %f282, %f278, %f277;
	cvt.rn.f32.u16 	%f284, %rs188;
	fma.rn.f32 	%f285, %f284, %f279, %f283;
	cvt.rn.f32.u16 	%f286, %rs190;
	fma.rn.f32 	%f287, %f286, %f280, %f285;
	cvt.rn.f32.u16 	%f288, %rs192;
	fma.rn.f32 	%f289, %f288, %f281, %f287;
	ld.global.nc.u8 	%rs193, [%rd14+96];
	cvt.u16.u8 	%rs194, %rs193;
	ld.global.nc.u8 	%rs195, [%rd14+97];
	cvt.u16.u8 	%rs196, %rs195;
	ld.global.nc.u8 	%rs197, [%rd14+98];
	cvt.u16.u8 	%rs198, %rs197;
	ld.global.nc.u8 	%rs199, [%rd14+99];
	cvt.u16.u8 	%rs200, %rs199;
	ld.global.nc.v4.f32 	{%f290, %f291, %f292, %f293}, [%rd16+384];
	cvt.rn.f32.u16 	%f294, %rs194;
	fma.rn.f32 	%f295, %f294, %f290, %f289;
	cvt.rn.f32.u16 	%f296, %rs196;
	fma.rn.f32 	%f297, %f296, %f291, %f295;
	cvt.rn.f32.u16 	%f298, %rs198;
	fma.rn.f32 	%f299, %f298, %f292, %f297;
	cvt.rn.f32.u16 	%f300, %rs200;
	fma.rn.f32 	%f301, %f300, %f293, %f299;
	ld.global.nc.u8 	%rs201, [%rd14+100];
	cvt.u16.u8 	%rs202, %rs201;
	ld.global.nc.u8 	%rs203, [%rd14+101];
	cvt.u16.u8 	%rs204, %rs203;
	ld.global.nc.u8 	%rs205, [%rd14+102];
	cvt.u16.u8 	%rs206, %rs205;
	ld.global.nc.u8 	%rs207, [%rd14+103];
	cvt.u16.u8 	%rs208, %rs207;
	ld.global.nc.v4.f32 	{%f302, %f303, %f304, %f305}, [%rd16+400];
	cvt.rn.f32.u16 	%f306, %rs202;
	fma.rn.f32 	%f307, %f306, %f302, %f301;
	cvt.rn.f32.u16 	%f308, %rs204;
	fma.rn.f32 	%f309, %f308, %f303, %f307;
	cvt.rn.f32.u16 	%f310, %rs206;
	fma.rn.f32 	%f311, %f310, %f304, %f309;
	cvt.rn.f32.u16 	%f312, %rs208;
	fma.rn.f32 	%f313, %f312, %f305, %f311;
	ld.global.nc.u8 	%rs209, [%rd14+104];
	cvt.u16.u8 	%rs210, %rs209;
	ld.global.nc.u8 	%rs211, [%rd14+105];
	cvt.u16.u8 	%rs212, %rs211;
	ld.global.nc.u8 	%rs213, [%rd14+106];
	cvt.u16.u8 	%rs214, %rs213;
	ld.global.nc.u8 	%rs215, [%rd14+107];
	cvt.u16.u8 	%rs216, %rs215;
	ld.global.nc.v4.f32 	{%f314, %f315, %f316, %f317}, [%rd16+416];
	cvt.rn.f32.u16 	%f318, %rs210;
	fma.rn.f32 	%f319, %f318, %f314, %f313;
	cvt.rn.f32.u16 	%f320, %rs212;
	fma.rn.f32 	%f321, %f320, %f315, %f319;
	cvt.rn.f32.u16 	%f322, %rs214;
	fma.rn.f32 	%f323, %f322, %f316, %f321;
	cvt.rn.f32.u16 	%f324, %rs216;
	fma.rn.f32 	%f325, %f324, %f317, %f323;
	ld.global.nc.u8 	%rs217, [%rd14+108];
	cvt.u16.u8 	%rs218, %rs217;
	ld.global.nc.u8 	%rs219, [%rd14+109];
	cvt.u16.u8 	%rs220, %rs219;
	ld.global.nc.u8 	%rs221, [%rd14+110];
	cvt.u16.u8 	%rs222, %rs221;
	ld.global.nc.u8 	%rs223, [%rd14+111];
	cvt.u16.u8 	%rs224, %rs223;
	ld.global.nc.v4.f32 	{%f326, %f327, %f328, %f329}, [%rd16+432];
	cvt.rn.f32.u16 	%f330, %rs218;
	fma.rn.f32 	%f331, %f330, %f326, %f325;
	cvt.rn.f32.u16 	%f332, %rs220;
	fma.rn.f32 	%f333, %f332, %f327, %f331;
	cvt.rn.f32.u16 	%f334, %rs222;
	fma.rn.f32 	%f335, %f334, %f328, %f333;
	cvt.rn.f32.u16 	%f336, %rs224;
	fma.rn.f32 	%f337, %f336, %f329, %f335;
	ld.global.nc.u8 	%rs225, [%rd14+112];
	cvt.u16.u8 	%rs226, %rs225;
	ld.global.nc.u8 	%rs227, [%rd14+113];
	cvt.u16.u8 	%rs228, %rs227;
	ld.global.nc.u8 	%rs229, [%rd14+114];
	cvt.u16.u8 	%rs230, %rs229;
	ld.global.nc.u8 	%rs231, [%rd14+115];
	cvt.u16.u8 	%rs232, %rs231;
	ld.global.nc.v4.f32 	{%f338, %f339, %f340, %f341}, [%rd16+448];
	cvt.rn.f32.u16 	%f342, %rs226;
	fma.rn.f32 	%f343, %f342, %f338, %f337;
	cvt.rn.f32.u16 	%f344, %rs228;
	fma.rn.f32 	%f345, %f344, %f339, %f343;
	cvt.rn.f32.u16 	%f346, %rs230;
	fma.rn.f32 	%f347, %f346, %f340, %f345;
	cvt.rn.f32.u16 	%f348, %rs232;
	fma.rn.f32 	%f349, %f348, %f341, %f347;
	ld.global.nc.u8 	%rs233, [%rd14+116];
	cvt.u16.u8 	%rs234, %rs233;
	ld.global.nc.u8 	%rs235, [%rd14+117];
	cvt.u16.u8 	%rs236, %rs235;
	ld.global.nc.u8 	%rs237, [%rd14+118];
	cvt.u16.u8 	%rs238, %rs237;
	ld.global.nc.u8 	%rs239, [%rd14+119];
	cvt.u16.u8 	%rs240, %rs239;
	ld.global.nc.v4.f32 	{%f350, %f351, %f352, %f353}, [%rd16+464];
	cvt.rn.f32.u16 	%f354, %rs234;
	fma.rn.f32 	%f355, %f354, %f350, %f349;
	cvt.rn.f32.u16 	%f356, %rs236;
	fma.rn.f32 	%f357, %f356, %f351, %f355;
	cvt.rn.f32.u16 	%f358, %rs238;
	fma.rn.f32 	%f359, %f358, %f352, %f357;
	cvt.rn.f32.u16 	%f360, %rs240;
	fma.rn.f32 	%f361, %f360, %f353, %f359;
	ld.global.nc.u8 	%rs241, [%rd14+120];
	cvt.u16.u8 	%rs242, %rs241;
	ld.global.nc.u8 	%rs243, [%rd14+121];
	cvt.u16.u8 	%rs244, %rs243;
	ld.global.nc.u8 	%rs245, [%rd14+122];
	cvt.u16.u8 	%rs246, %rs245;
	ld.global.nc.u8 	%rs247, [%rd14+123];
	cvt.u16.u8 	%rs248, %rs247;
	ld.global.nc.v4.f32 	{%f362, %f363, %f364, %f365}, [%rd16+480];
	cvt.rn.f32.u16 	%f366, %rs242;
	fma.rn.f32 	%f367, %f366, %f362, %f361;
	cvt.rn.f32.u16 	%f368, %rs244;
	fma.rn.f32 	%f369, %f368, %f363, %f367;
	cvt.rn.f32.u16 	%f370, %rs246;
	fma.rn.f32 	%f371, %f370, %f364, %f369;
	cvt.rn.f32.u16 	%f372, %rs248;
	fma.rn.f32 	%f373, %f372, %f365, %f371;
	ld.global.nc.u8 	%rs249, [%rd14+124];
	cvt.u16.u8 	%rs250, %rs249;
	ld.global.nc.u8 	%rs251, [%rd14+125];
	cvt.u16.u8 	%rs252, %rs251;
	ld.global.nc.u8 	%rs253, [%rd14+126];
	cvt.u16.u8 	%rs254, %rs253;
	ld.global.nc.u8 	%rs255, [%rd14+127];
	cvt.u16.u8 	%rs256, %rs255;
	ld.global.nc.v4.f32 	{%f374, %f375, %f376, %f377}, [%rd16+496];
	cvt.rn.f32.u16 	%f378, %rs250;
	fma.rn.f32 	%f379, %f378, %f374, %f373;
	cvt.rn.f32.u16 	%f380, %rs252;
	fma.rn.f32 	%f381, %f380, %f375, %f379;
	cvt.rn.f32.u16 	%f382, %rs254;
	fma.rn.f32 	%f383, %f382, %f376, %f381;
	cvt.rn.f32.u16 	%f384, %rs256;
	fma.rn.f32 	%f385, %f384, %f377, %f383;
	ld.global.nc.u8 	%rs257, [%rd14+128];
	cvt.u16.u8 	%rs258, %rs257;
	ld.global.nc.u8 	%rs259, [%rd14+129];
	cvt.u16.u8 	%rs260, %rs259;
	ld.global.nc.u8 	%rs261, [%rd14+130];
	cvt.u16.u8 	%rs262, %rs261;
	ld.global.nc.u8 	%rs263, [%rd14+131];
	cvt.u16.u8 	%rs264, %rs263;
	ld.global.nc.v4.f32 	{%f386, %f387, %f388, %f389}, [%rd16+512];
	cvt.rn.f32.u16 	%f390, %rs258;
	fma.rn.f32 	%f391, %f390, %f386, %f385;
	cvt.rn.f32.u16 	%f392, %rs260;
	fma.rn.f32 	%f393, %f392, %f387, %f391;
	cvt.rn.f32.u16 	%f394, %rs262;
	fma.rn.f32 	%f395, %f394, %f388, %f393;
	cvt.rn.f32.u16 	%f396, %rs264;
	fma.rn.f32 	%f397, %f396, %f389, %f395;
	ld.global.nc.u8 	%rs265, [%rd14+132];
	cvt.u16.u8 	%rs266, %rs265;
	ld.global.nc.u8 	%rs267, [%rd14+133];
	cvt.u16.u8 	%rs268, %rs267;
	ld.global.nc.u8 	%rs269, [%rd14+134];
	cvt.u16.u8 	%rs270, %rs269;
	ld.global.nc.u8 	%rs271, [%rd14+135];
	cvt.u16.u8 	%rs272, %rs271;
	ld.global.nc.v4.f32 	{%f398, %f399, %f400, %f401}, [%rd16+528];
	cvt.rn.f32.u16 	%f402, %rs266;
	fma.rn.f32 	%f403, %f402, %f398, %f397;
	cvt.rn.f32.u16 	%f404, %rs268;
	fma.rn.f32 	%f405, %f404, %f399, %f403;
	cvt.rn.f32.u16 	%f406, %rs270;
	fma.rn.f32 	%f407, %f406, %f400, %f405;
	cvt.rn.f32.u16 	%f408, %rs272;
	fma.rn.f32 	%f409, %f408, %f401, %f407;
	ld.global.nc.u8 	%rs273, [%rd14+136];
	cvt.u16.u8 	%rs274, %rs273;
	ld.global.nc.u8 	%rs275, [%rd14+137];
	cvt.u16.u8 	%rs276, %rs275;
	ld.global.nc.u8 	%rs277, [%rd14+138];
	cvt.u16.u8 	%rs278, %rs277;
	ld.global.nc.u8 	%rs279, [%rd14+139];
	cvt.u16.u8 	%rs280, %rs279;
	ld.global.nc.v4.f32 	{%f410, %f411, %f412, %f413}, [%rd16+544];
	cvt.rn.f32.u16 	%f414, %rs274;
	fma.rn.f32 	%f415, %f414, %f410, %f409;
	cvt.rn.f32.u16 	%f416, %rs276;
	fma.rn.f32 	%f417, %f416, %f411, %f415;
	cvt.rn.f32.u16 	%f418, %rs278;
	fma.rn.f32 	%f419, %f418, %f412, %f417;
	cvt.rn.f32.u16 	%f420, %rs280;
	fma.rn.f32 	%f421, %f420, %f413, %f419;
	ld.global.nc.u8 	%rs281, [%rd14+140];
	cvt.u16.u8 	%rs282, %rs281;
	ld.global.nc.u8 	%rs283, [%rd14+141];
	cvt.u16.u8 	%rs284, %rs283;
	ld.global.nc.u8 	%rs285, [%rd14+142];
	cvt.u16.u8 	%rs286, %rs285;
	ld.global.nc.u8 	%rs287, [%rd14+143];
	cvt.u16.u8 	%rs288, %rs287;
	ld.global.nc.v4.f32 	{%f422, %f423, %f424, %f425}, [%rd16+560];
	cvt.rn.f32.u16 	%f426, %rs282;
	fma.rn.f32 	%f427, %f426, %f422, %f421;
	cvt.rn.f32.u16 	%f428, %rs284;
	fma.rn.f32 	%f429, %f428, %f423, %f427;
	cvt.rn.f32.u16 	%f430, %rs286;
	fma.rn.f32 	%f431, %f430, %f424, %f429;
	cvt.rn.f32.u16 	%f432, %rs288;
	fma.rn.f32 	%f433, %f432, %f425, %f431;
	ld.global.nc.u8 	%rs289, [%rd14+144];
	cvt.u16.u8 	%rs290, %rs289;
	ld.global.nc.u8 	%rs291, [%rd14+145];
	cvt.u16.u8 	%rs292, %rs291;
	ld.global.nc.u8 	%rs293, [%rd14+146];
	cvt.u16.u8 	%rs294, %rs293;
	ld.global.nc.u8 	%rs295, [%rd14+147];
	cvt.u16.u8 	%rs296, %rs295;
	ld.global.nc.v4.f32 	{%f434, %f435, %f436, %f437}, [%rd16+576];
	cvt.rn.f32.u16 	%f438, %rs290;
	fma.rn.f32 	%f439, %f438, %f434, %f433;
	cvt.rn.f32.u16 	%f440, %rs292;
	fma.rn.f32 	%f441, %f440, %f435, %f439;
	cvt.rn.f32.u16 	%f442, %rs294;
	fma.rn.f32 	%f443, %f442, %f436, %f441;
	cvt.rn.f32.u16 	%f444, %rs296;
	fma.rn.f32 	%f445, %f444, %f437, %f443;
	ld.global.nc.u8 	%rs297, [%rd14+148];
	cvt.u16.u8 	%rs298, %rs297;
	ld.global.nc.u8 	%rs299, [%rd14+149];
	cvt.u16.u8 	%rs300, %rs299;
	ld.global.nc.u8 	%rs301, [%rd14+150];
	cvt.u16.u8 	%rs302, %rs301;
	ld.global.nc.u8 	%rs303, [%rd14+151];
	cvt.u16.u8 	%rs304, %rs303;
	ld.global.nc.v4.f32 	{%f446, %f447, %f448, %f449}, [%rd16+592];
	cvt.rn.f32.u16 	%f450, %rs298;
	fma.rn.f32 	%f451, %f450, %f446, %f445;
	cvt.rn.f32.u16 	%f452, %rs300;
	fma.rn.f32 	%f453, %f452, %f447, %f451;
	cvt.rn.f32.u16 	%f454, %rs302;
	fma.rn.f32 	%f455, %f454, %f448, %f453;
	cvt.rn.f32.u16 	%f456, %rs304;
	fma.rn.f32 	%f457, %f456, %f449, %f455;
	ld.global.nc.u8 	%rs305, [%rd14+152];
	cvt.u16.u8 	%rs306, %rs305;
	ld.global.nc.u8 	%rs307, [%rd14+153];
	cvt.u16.u8 	%rs308, %rs307;
	ld.global.nc.u8 	%rs309, [%rd14+154];
	cvt.u16.u8 	%rs310, %rs309;
	ld.global.nc.u8 	%rs311, [%rd14+155];
	cvt.u16.u8 	%rs312, %rs311;
	ld.global.nc.v4.f32 	{%f458, %f459, %f460, %f461}, [%rd16+608];
	cvt.rn.f32.u16 	%f462, %rs306;
	fma.rn.f32 	%f463, %f462, %f458, %f457;
	cvt.rn.f32.u16 	%f464, %rs308;
	fma.rn.f32 	%f465, %f464, %f459, %f463;
	cvt.rn.f32.u16 	%f466, %rs310;
	fma.rn.f32 	%f467, %f466, %f460, %f465;
	cvt.rn.f32.u16 	%f468, %rs312;
	fma.rn.f32 	%f469, %f468, %f461, %f467;
	ld.global.nc.u8 	%rs313, [%rd14+156];
	cvt.u16.u8 	%rs314, %rs313;
	ld.global.nc.u8 	%rs315, [%rd14+157];
	cvt.u16.u8 	%rs316, %rs315;
	ld.global.nc.u8 	%rs317, [%rd14+158];
	cvt.u16.u8 	%rs318, %rs317;
	ld.global.nc.u8 	%rs319, [%rd14+159];
	cvt.u16.u8 	%rs320, %rs319;
	ld.global.nc.v4.f32 	{%f470, %f471, %f472, %f473}, [%rd16+624];
	cvt.rn.f32.u16 	%f474, %rs314;
	fma.rn.f32 	%f475, %f474, %f470, %f469;
	cvt.rn.f32.u16 	%f476, %rs316;
	fma.rn.f32 	%f477, %f476, %f471, %f475;
	cvt.rn.f32.u16 	%f478, %rs318;
	fma.rn.f32 	%f479, %f478, %f472, %f477;
	cvt.rn.f32.u16 	%f480, %rs320;
	fma.rn.f32 	%f481, %f480, %f473, %f479;
	ld.global.nc.u8 	%rs321, [%rd14+160];
	cvt.u16.u8 	%rs322, %rs321;
	ld.global.nc.u8 	%rs323, [%rd14+161];
	cvt.u16.u8 	%rs324, %rs323;
	ld.global.nc.u8 	%rs325, [%rd14+162];
	cvt.u16.u8 	%rs326, %rs325;
	ld.global.nc.u8 	%rs327, [%rd14+163];
	cvt.u16.u8 	%rs328, %rs327;
	ld.global.nc.v4.f32 	{%f482, %f483, %f484, %f485}, [%rd16+640];
	cvt.rn.f32.u16 	%f486, %rs322;
	fma.rn.f32 	%f487, %f486, %f482, %f481;
	cvt.rn.f32.u16 	%f488, %rs324;
	fma.rn.f32 	%f489, %f488, %f483, %f487;
	cvt.rn.f32.u16 	%f490, %rs326;
	fma.rn.f32 	%f491, %f490, %f484, %f489;
	cvt.rn.f32.u16 	%f492, %rs328;
	fma.rn.f32 	%f493, %f492, %f485, %f491;
	ld.global.nc.u8 	%rs329, [%rd14+164];
	cvt.u16.u8 	%rs330, %rs329;
	ld.global.nc.u8 	%rs331, [%rd14+165];
	cvt.u16.u8 	%rs332, %rs331;
	ld.global.nc.u8 	%rs333, [%rd14+166];
	cvt.u16.u8 	%rs334, %rs333;
	ld.global.nc.u8 	%rs335, [%rd14+167];
	cvt.u16.u8 	%rs336, %rs335;
	ld.global.nc.v4.f32 	{%f494, %f495, %f496, %f497}, [%rd16+656];
	cvt.rn.f32.u16 	%f498, %rs330;
	fma.rn.f32 	%f499, %f498, %f494, %f493;
	cvt.rn.f32.u16 	%f500, %rs332;
	fma.rn.f32 	%f501, %f500, %f495, %f499;
	cvt.rn.f32.u16 	%f502, %rs334;
	fma.rn.f32 	%f503, %f502, %f496, %f501;
	cvt.rn.f32.u16 	%f504, %rs336;
	fma.rn.f32 	%f505, %f504, %f497, %f503;
	ld.global.nc.u8 	%rs337, [%rd14+168];
	cvt.u16.u8 	%rs338, %rs337;
	ld.global.nc.u8 	%rs339, [%rd14+169];
	cvt.u16.u8 	%rs340, %rs339;
	ld.global.nc.u8 	%rs341, [%rd14+170];
	cvt.u16.u8 	%rs342, %rs341;
	ld.global.nc.u8 	%rs343, [%rd14+171];
	cvt.u16.u8 	%rs344, %rs343;
	ld.global.nc.v4.f32 	{%f506, %f507, %f508, %f509}, [%rd16+672];
	cvt.rn.f32.u16 	%f510, %rs338;
	fma.rn.f32 	%f511, %f510, %f506, %f505;
	cvt.rn.f32.u16 	%f512, %rs340;
	fma.rn.f32 	%f513, %f512, %f507, %f511;
	cvt.rn.f32.u16 	%f514, %rs342;
	fma.rn.f32 	%f515, %f514, %f508, %f513;
	cvt.rn.f32.u16 	%f516, %rs344;
	fma.rn.f32 	%f517, %f516, %f509, %f515;
	ld.global.nc.u8 	%rs345, [%rd14+172];
	cvt.u16.u8 	%rs346, %rs345;
	ld.global.nc.u8 	%rs347, [%rd14+173];
	cvt.u16.u8 	%rs348, %rs347;
	ld.global.nc.u8 	%rs349, [%rd14+174];
	cvt.u16.u8 	%rs350, %rs349;
	ld.global.nc.u8 	%rs351, [%rd14+175];
	cvt.u16.u8 	%rs352, %rs351;
	ld.global.nc.v4.f32 	{%f518, %f519, %f520, %f521}, [%rd16+688];
	cvt.rn.f32.u16 	%f522, %rs346;
	fma.rn.f32 	%f523, %f522, %f518, %f517;
	cvt.rn.f32.u16 	%f524, %rs348;
	fma.rn.f32 	%f525, %f524, %f519, %f523;
	cvt.rn.f32.u16 	%f526, %rs350;
	fma.rn.f32 	%f527, %f526, %f520, %f525;
	cvt.rn.f32.u16 	%f528, %rs352;
	fma.rn.f32 	%f529, %f528, %f521, %f527;
	ld.global.nc.u8 	%rs353, [%rd14+176];
	cvt.u16.u8 	%rs354, %rs353;
	ld.global.nc.u8 	%rs355, [%rd14+177];
	cvt.u16.u8 	%rs356, %rs355;
	ld.global.nc.u8 	%rs357, [%rd14+178];
	cvt.u16.u8 	%rs358, %rs357;
	ld.global.nc.u8 	%rs359, [%rd14+179];
	cvt.u16.u8 	%rs360, %rs359;
	ld.global.nc.v4.f32 	{%f530, %f531, %f532, %f533}, [%rd16+704];
	cvt.rn.f32.u16 	%f534, %rs354;
	fma.rn.f32 	%f535, %f534, %f530, %f529;
	cvt.rn.f32.u16 	%f536, %rs356;
	fma.rn.f32 	%f537, %f536, %f531, %f535;
	cvt.rn.f32.u16 	%f538, %rs358;
	fma.rn.f32 	%f539, %f538, %f532, %f537;
	cvt.rn.f32.u16 	%f540, %rs360;
	fma.rn.f32 	%f541, %f540, %f533, %f539;
	ld.global.nc.u8 	%rs361, [%rd14+180];
	cvt.u16.u8 	%rs362, %rs361;
	ld.global.nc.u8 	%rs363, [%rd14+181];
	cvt.u16.u8 	%rs364, %rs363;
	ld.global.nc.u8 	%rs365, [%rd14+182];
	cvt.u16.u8 	%rs366, %rs365;
	ld.global.nc.u8 	%rs367, [%rd14+183];
	cvt.u16.u8 	%rs368, %rs367;
	ld.global.nc.v4.f32 	{%f542, %f543, %f544, %f545}, [%rd16+720];
	cvt.rn.f32.u16 	%f546, %rs362;
	fma.rn.f32 	%f547, %f546, %f542, %f541;
	cvt.rn.f32.u16 	%f548, %rs364;
	fma.rn.f32 	%f549, %f548, %f543, %f547;
	cvt.rn.f32.u16 	%f550, %rs366;
	fma.rn.f32 	%f551, %f550, %f544, %f549;
	cvt.rn.f32.u16 	%f552, %rs368;
	fma.rn.f32 	%f553, %f552, %f545, %f551;
	ld.global.nc.u8 	%rs369, [%rd14+184];
	cvt.u16.u8 	%rs370, %rs369;
	ld.global.nc.u8 	%rs371, [%rd14+185];
	cvt.u16.u8 	%rs372, %rs371;
	ld.global.nc.u8 	%rs373, [%rd14+186];
	cvt.u16.u8 	%rs374, %rs373;
	ld.global.nc.u8 	%rs375, [%rd14+187];
	cvt.u16.u8 	%rs376, %rs375;
	ld.global.nc.v4.f32 	{%f554, %f555, %f556, %f557}, [%rd16+736];
	cvt.rn.f32.u16 	%f558, %rs370;
	fma.rn.f32 	%f559, %f558, %f554, %f553;
	cvt.rn.f32.u16 	%f560, %rs372;
	fma.rn.f32 	%f561, %f560, %f555, %f559;
	cvt.rn.f32.u16 	%f562, %rs374;
	fma.rn.f32 	%f563, %f562, %f556, %f561;
	cvt.rn.f32.u16 	%f564, %rs376;
	fma.rn.f32 	%f565, %f564, %f557, %f563;
	ld.global.nc.u8 	%rs377, [%rd14+188];
	cvt.u16.u8 	%rs378, %rs377;
	ld.global.nc.u8 	%rs379, [%rd14+189];
	cvt.u16.u8 	%rs380, %rs379;
	ld.global.nc.u8 	%rs381, [%rd14+190];
	cvt.u16.u8 	%rs382, %rs381;
	ld.global.nc.u8 	%rs383, [%rd14+191];
	cvt.u16.u8 	%rs384, %rs383;
	ld.global.nc.v4.f32 	{%f566, %f567, %f568, %f569}, [%rd16+752];
	cvt.rn.f32.u16 	%f570, %rs378;
	fma.rn.f32 	%f571, %f570, %f566, %f565;
	cvt.rn.f32.u16 	%f572, %rs380;
	fma.rn.f32 	%f573, %f572, %f567, %f571;
	cvt.rn.f32.u16 	%f574, %rs382;
	fma.rn.f32 	%f575, %f574, %f568, %f573;
	cvt.rn.f32.u16 	%f576, %rs384;
	fma.rn.f32 	%f577, %f576, %f569, %f575;
	ld.global.nc.u8 	%rs385, [%rd14+192];
	cvt.u16.u8 	%rs386, %rs385;
	ld.global.nc.u8 	%rs387, [%rd14+193];
	cvt.u16.u8 	%rs388, %rs387;
	ld.global.nc.u8 	%rs389, [%rd14+194];
	cvt.u16.u8 	%rs390, %rs389;
	ld.global.nc.u8 	%rs391, [%rd14+195];
	cvt.u16.u8 	%rs392, %rs391;
	ld.global.nc.v4.f32 	{%f578, %f579, %f580, %f581}, [%rd16+768];
	cvt.rn.f32.u16 	%f582, %rs386;
	fma.rn.f32 	%f583, %f582, %f578, %f577;
	cvt.rn.f32.u16 	%f584, %rs388;
	fma.rn.f32 	%f585, %f584, %f579, %f583;
	cvt.rn.f32.u16 	%f586, %rs390;
	fma.rn.f32 	%f587, %f586, %f580, %f585;
	cvt.rn.f32.u16 	%f588, %rs392;
	fma.rn.f32 	%f589, %f588, %f581, %f587;
	ld.global.nc.u8 	%rs393, [%rd14+196];
	cvt.u16.u8 	%rs394, %rs393;
	ld.global.nc.u8 	%rs395, [%rd14+197];
	cvt.u16.u8 	%rs396, %rs395;
	ld.global.nc.u8 	%rs397, [%rd14+198];
	cvt.u16.u8 	%rs398, %rs397;
	ld.global.nc.u8 	%rs399, [%rd14+199];
	cvt.u16.u8 	%rs400, %rs399;
	ld.global.nc.v4.f32 	{%f590, %f591, %f592, %f593}, [%rd16+784];
	cvt.rn.f32.u16 	%f594, %rs394;
	fma.rn.f32 	%f595, %f594, %f590, %f589;
	cvt.rn.f32.u16 	%f596, %rs396;
	fma.rn.f32 	%f597, %f596, %f591, %f595;
	cvt.rn.f32.u16 	%f598, %rs398;
	fma.rn.f32 	%f599, %f598, %f592, %f597;
	cvt.rn.f32.u16 	%f600, %rs400;
	fma.rn.f32 	%f601, %f600, %f593, %f599;
	ld.global.nc.u8 	%rs401, [%rd14+200];
	cvt.u16.u8 	%rs402, %rs401;
	ld.global.nc.u8 	%rs403, [%rd14+201];
	cvt.u16.u8 	%rs404, %rs403;
	ld.global.nc.u8 	%rs405, [%rd14+202];
	cvt.u16.u8 	%rs406, %rs405;
	ld.global.nc.u8 	%rs407, [%rd14+203];
	cvt.u16.u8 	%rs408, %rs407;
	ld.global.nc.v4.f32 	{%f602, %f603, %f604, %f605}, [%rd16+800];
	cvt.rn.f32.u16 	%f606, %rs402;
	fma.rn.f32 	%f607, %f606, %f602, %f601;
	cvt.rn.f32.u16 	%f608, %rs404;
	fma.rn.f32 	%f609, %f608, %f603, %f607;
	cvt.rn.f32.u16 	%f610, %rs406;
	fma.rn.f32 	%f611, %f610, %f604, %f609;
	cvt.rn.f32.u16 	%f612, %rs408;
	fma.rn.f32 	%f613, %f612, %f605, %f611;
	ld.global.nc.u8 	%rs409, [%rd14+204];
	cvt.u16.u8 	%rs410, %rs409;
	ld.global.nc.u8 	%rs411, [%rd14+205];
	cvt.u16.u8 	%rs412, %rs411;
	ld.global.nc.u8 	%rs413, [%rd14+206];
	cvt.u16.u8 	%rs414, %rs413;
	ld.global.nc.u8 	%rs415, [%rd14+207];
	cvt.u16.u8 	%rs416, %rs415;
	ld.global.nc.v4.f32 	{%f614, %f615, %f616, %f617}, [%rd16+816];
	cvt.rn.f32.u16 	%f618, %rs410;
	fma.rn.f32 	%f619, %f618, %f614, %f613;
	cvt.rn.f32.u16 	%f620, %rs412;
	fma.rn.f32 	%f621, %f620, %f615, %f619;
	cvt.rn.f32.u16 	%f622, %rs414;
	fma.rn.f32 	%f623, %f622, %f616, %f621;
	cvt.rn.f32.u16 	%f624, %rs416;
	fma.rn.f32 	%f625, %f624, %f617, %f623;
	ld.global.nc.u8 	%rs417, [%rd14+208];
	cvt.u16.u8 	%rs418, %rs417;
	ld.global.nc.u8 	%rs419, [%rd14+209];
	cvt.u16.u8 	%rs420, %rs419;
	ld.global.nc.u8 	%rs421, [%rd14+210];
	cvt.u16.u8 	%rs422, %rs421;
	ld.global.nc.u8 	%rs423, [%rd14+211];
	cvt.u16.u8 	%rs424, %rs423;
	ld.global.nc.v4.f32 	{%f626, %f627, %f628, %f629}, [%rd16+832];
	cvt.rn.f32.u16 	%f630, %rs418;
	fma.rn.f32 	%f631, %f630, %f626, %f625;
	cvt.rn.f32.u16 	%f632, %rs420;
	fma.rn.f32 	%f633, %f632, %f627, %f631;
	cvt.rn.f32.u16 	%f634, %rs422;
	fma.rn.f32 	%f635, %f634, %f628, %f633;
	cvt.rn.f32.u16 	%f636, %rs424;
	fma.rn.f32 	%f637, %f636, %f629, %f635;
	ld.global.nc.u8 	%rs425, [%rd14+212];
	cvt.u16.u8 	%rs426, %rs425;
	ld.global.nc.u8 	%rs427, [%rd14+213];
	cvt.u16.u8 	%rs428, %rs427;
	ld.global.nc.u8 	%rs429, [%rd14+214];
	cvt.u16.u8 	%rs430, %rs429;
	ld.global.nc.u8 	%rs431, [%rd14+215];
	cvt.u16.u8 	%rs432, %rs431;
	ld.global.nc.v4.f32 	{%f638, %f639, %f640, %f641}, [%rd16+848];
	cvt.rn.f32.u16 	%f642, %rs426;
	fma.rn.f32 	%f643, %f642, %f638, %f637;
	cvt.rn.f32.u16 	%f644, %rs428;
	fma.rn.f32 	%f645, %f644, %f639, %f643;
	cvt.rn.f32.u16 	%f646, %rs430;
	fma.rn.f32 	%f647, %f646, %f640, %f645;
	cvt.rn.f32.u16 	%f648, %rs432;
	fma.rn.f32 	%f649, %f648, %f641, %f647;
	ld.global.nc.u8 	%rs433, [%rd14+216];
	cvt.u16.u8 	%rs434, %rs433;
	ld.global.nc.u8 	%rs435, [%rd14+217];
	cvt.u16.u8 	%rs436, %rs435;
	ld.global.nc.u8 	%rs437, [%rd14+218];
	cvt.u16.u8 	%rs438, %rs437;
	ld.global.nc.u8 	%rs439, [%rd14+219];
	cvt.u16.u8 	%rs440, %rs439;
	ld.global.nc.v4.f32 	{%f650, %f651, %f652, %f653}, [%rd16+864];
	cvt.rn.f32.u16 	%f654, %rs434;
	fma.rn.f32 	%f655, %f654, %f650, %f649;
	cvt.rn.f32.u16 	%f656, %rs436;
	fma.rn.f32 	%f657, %f656, %f651, %f655;
	cvt.rn.f32.u16 	%f658, %rs438;
	fma.rn.f32 	%f659, %f658, %f652, %f657;
	cvt.rn.f32.u16 	%f660, %rs440;
	fma.rn.f32 	%f661, %f660, %f653, %f659;
	ld.global.nc.u8 	%rs441, [%rd14+220];
	cvt.u16.u8 	%rs442, %rs441;
	ld.global.nc.u8 	%rs443, [%rd14+221];
	cvt.u16.u8 	%rs444, %rs443;
	ld.global.nc.u8 	%rs445, [%rd14+222];
	cvt.u16.u8 	%rs446, %rs445;
	ld.global.nc.u8 	%rs447, [%rd14+223];
	cvt.u16.u8 	%rs448, %rs447;
	ld.global.nc.v4.f32 	{%f662, %f663, %f664, %f665}, [%rd16+880];
	cvt.rn.f32.u16 	%f666, %rs442;
	fma.rn.f32 	%f667, %f666, %f662, %f661;
	cvt.rn.f32.u16 	%f668, %rs444;
	fma.rn.f32 	%f669, %f668, %f663, %f667;
	cvt.rn.f32.u16 	%f670, %rs446;
	fma.rn.f32 	%f671, %f670, %f664, %f669;
	cvt.rn.f32.u16 	%f672, %rs448;
	fma.rn.f32 	%f673, %f672, %f665, %f671;
	ld.global.nc.u8 	%rs449, [%rd14+224];
	cvt.u16.u8 	%rs450, %rs449;
	ld.global.nc.u8 	%rs451, [%rd14+225];
	cvt.u16.u8 	%rs452, %rs451;
	ld.global.nc.u8 	%rs453, [%rd14+226];
	cvt.u16.u8 	%rs454, %rs453;
	ld.global.nc.u8 	%rs455, [%rd14+227];
	cvt.u16.u8 	%rs456, %rs455;
	ld.global.nc.v4.f32 	{%f674, %f675, %f676, %f677}, [%rd16+896];
	cvt.rn.f32.u16 	%f678, %rs450;
	fma.rn.f32 	%f679, %f678, %f674, %f673;
	cvt.rn.f32.u16 	%f680, %rs452;
	fma.rn.f32 	%f681, %f680, %f675, %f679;
	cvt.rn.f32.u16 	%f682, %rs454;
	fma.rn.f32 	%f683, %f682, %f676, %f681;
	cvt.rn.f32.u16 	%f684, %rs456;
	fma.rn.f32 	%f685, %f684, %f677, %f683;
	ld.global.nc.u8 	%rs457, [%rd14+228];
	cvt.u16.u8 	%rs458, %rs457;
	ld.global.nc.u8 	%rs459, [%rd14+229];
	cvt.u16.u8 	%rs460, %rs459;
	ld.global.nc.u8 	%rs461, [%rd14+230];
	cvt.u16.u8 	%rs462, %rs461;
	ld.global.nc.u8 	%rs463, [%rd14+231];
	cvt.u16.u8 	%rs464, %rs463;
	ld.global.nc.v4.f32 	{%f686, %f687, %f688, %f689}, [%rd16+912];
	cvt.rn.f32.u16 	%f690, %rs458;
	fma.rn.f32 	%f691, %f690, %f686, %f685;
	cvt.rn.f32.u16 	%f692, %rs460;
	fma.rn.f32 	%f693, %f692, %f687, %f691;
	cvt.rn.f32.u16 	%f694, %rs462;
	fma.rn.f32 	%f695, %f694, %f688, %f693;
	cvt.rn.f32.u16 	%f696, %rs464;
	fma.rn.f32 	%f697, %f696, %f689, %f695;
	ld.global.nc.u8 	%rs465, [%rd14+232];
	cvt.u16.u8 	%rs466, %rs465;
	ld.global.nc.u8 	%rs467, [%rd14+233];
	cvt.u16.u8 	%rs468, %rs467;
	ld.global.nc.u8 	%rs469, [%rd14+234];
	cvt.u16.u8 	%rs470, %rs469;
	ld.global.nc.u8 	%rs471, [%rd14+235];
	cvt.u16.u8 	%rs472, %rs471;
	ld.global.nc.v4.f32 	{%f698, %f699, %f700, %f701}, [%rd16+928];
	cvt.rn.f32.u16 	%f702, %rs466;
	fma.rn.f32 	%f703, %f702, %f698, %f697;
	cvt.rn.f32.u16 	%f704, %rs468;
	fma.rn.f32 	%f705, %f704, %f699, %f703;
	cvt.rn.f32.u16 	%f706, %rs470;
	fma.rn.f32 	%f707, %f706, %f700, %f705;
	cvt.rn.f32.u16 	%f708, %rs472;
	fma.rn.f32 	%f709, %f708, %f701, %f707;
	ld.global.nc.u8 	%rs473, [%rd14+236];
	cvt.u16.u8 	%rs474, %rs473;
	ld.global.nc.u8 	%rs475, [%rd14+237];
	cvt.u16.u8 	%rs476, %rs475;
	ld.global.nc.u8 	%rs477, [%rd14+238];
	cvt.u16.u8 	%rs478, %rs477;
	ld.global.nc.u8 	%rs479, [%rd14+239];
	cvt.u16.u8 	%rs480, %rs479;
	ld.global.nc.v4.f32 	{%f710, %f711, %f712, %f713}, [%rd16+944];
	cvt.rn.f32.u16 	%f714, %rs474;
	fma.rn.f32 	%f715, %f714, %f710, %f709;
	cvt.rn.f32.u16 	%f716, %rs476;
	fma.rn.f32 	%f717, %f716, %f711, %f715;
	cvt.rn.f32.u16 	%f718, %rs478;
	fma.rn.f32 	%f719, %f718, %f712, %f717;
	cvt.rn.f32.u16 	%f720, %rs480;
	fma.rn.f32 	%f721, %f720, %f713, %f719;
	ld.global.nc.u8 	%rs481, [%rd14+240];
	cvt.u16.u8 	%rs482, %rs481;
	ld.global.nc.u8 	%rs483, [%rd14+241];
	cvt.u16.u8 	%rs484, %rs483;
	ld.global.nc.u8 	%rs485, [%rd14+242];
	cvt.u16.u8 	%rs486, %rs485;
	ld.global.nc.u8 	%rs487, [%rd14+243];
	cvt.u16.u8 	%rs488, %rs487;
	ld.global.nc.v4.f32 	{%f722, %f723, %f724, %f725}, [%rd16+960];
	cvt.rn.f32.u16 	%f726, %rs482;
	fma.rn.f32 	%f727, %f726, %f722, %f721;
	cvt.rn.f32.u16 	%f728, %rs484;
	fma.rn.f32 	%f729, %f728, %f723, %f727;
	cvt.rn.f32.u16 	%f730, %rs486;
	fma.rn.f32 	%f731, %f730, %f724, %f729;
	cvt.rn.f32.u16 	%f732, %rs488;
	fma.rn.f32 	%f733, %f732, %f725, %f731;
	ld.global.nc.u8 	%rs489, [%rd14+244];
	cvt.u16.u8 	%rs490, %rs489;
	ld.global.nc.u8 	%rs491, [%rd14+245];
	cvt.u16.u8 	%rs492, %rs491;
	ld.global.nc.u8 	%rs493, [%rd14+246];
	cvt.u16.u8 	%rs494, %rs493;
	ld.global.nc.u8 	%rs495, [%rd14+247];
	cvt.u16.u8 	%rs496, %rs495;
	ld.global.nc.v4.f32 	{%f734, %f735, %f736, %f737}, [%rd16+976];
	cvt.rn.f32.u16 	%f738, %rs490;
	fma.rn.f32 	%f739, %f738, %f734, %f733;
	cvt.rn.f32.u16 	%f740, %rs492;
	fma.rn.f32 	%f741, %f740, %f735, %f739;
	cvt.rn.f32.u16 	%f742, %rs494;
	fma.rn.f32 	%f743, %f742, %f736, %f741;
	cvt.rn.f32.u16 	%f744, %rs496;
	fma.rn.f32 	%f745, %f744, %f737, %f743;
	ld.global.nc.u8 	%rs497, [%rd14+248];
	cvt.u16.u8 	%rs498, %rs497;
	ld.global.nc.u8 	%rs499, [%rd14+249];
	cvt.u16.u8 	%rs500, %rs499;
	ld.global.nc.u8 	%rs501, [%rd14+250];
	cvt.u16.u8 	%rs502, %rs501;
	ld.global.nc.u8 	%rs503, [%rd14+251];
	cvt.u16.u8 	%rs504, %rs503;
	ld.global.nc.v4.f32 	{%f746, %f747, %f748, %f749}, [%rd16+992];
	cvt.rn.f32.u16 	%f750, %rs498;
	fma.rn.f32 	%f751, %f750, %f746, %f745;
	cvt.rn.f32.u16 	%f752, %rs500;
	fma.rn.f32 	%f753, %f752, %f747, %f751;
	cvt.rn.f32.u16 	%f754, %rs502;
	fma.rn.f32 	%f755, %f754, %f748, %f753;
	cvt.rn.f32.u16 	%f756, %rs504;
	fma.rn.f32 	%f757, %f756, %f749, %f755;
	ld.global.nc.u8 	%rs505, [%rd14+252];
	cvt.u16.u8 	%rs506, %rs505;
	ld.global.nc.u8 	%rs507, [%rd14+253];
	cvt.u16.u8 	%rs508, %rs507;
	ld.global.nc.u8 	%rs509, [%rd14+254];
	cvt.u16.u8 	%rs510, %rs509;
	ld.global.nc.u8 	%rs511, [%rd14+255];
	cvt.u16.u8 	%rs512, %rs511;
	ld.global.nc.v4.f32 	{%f758, %f759, %f760, %f761}, [%rd16+1008];
	cvt.rn.f32.u16 	%f762, %rs506;
	fma.rn.f32 	%f763, %f762, %f758, %f757;
	cvt.rn.f32.u16 	%f764, %rs508;
	fma.rn.f32 	%f765, %f764, %f759, %f763;
	cvt.rn.f32.u16 	%f766, %rs510;
	fma.rn.f32 	%f767, %f766, %f760, %f765;
	cvt.rn.f32.u16 	%f768, %rs512;
	fma.rn.f32 	%f769, %f768, %f761, %f767;
	mad.lo.s32 	%r14, %r11, 120, %r1;
	mul.wide.s32 	%rd17, %r14, 4;
	add.s64 	%rd18, %rd8, %rd17;
	ld.global.f32 	%f770, [%rd18];
	add.f32 	%f771, %f769, %f770;
	setp.ge.f32 	%p4, %f771, 0f3F800000;
	selp.f32 	%f772, 0f3F800000, 0f00000000, %p4;
	selp.f32 	%f773, 0f00000000, %f771, %p4;
	st.global.f32 	[%rd18], %f773;
	add.s64 	%rd19, %rd9, %rd17;
	st.global.f32 	[%rd19], %f772;
$L__BB3_2:
	ret;

}
	// .globl	_Z22linear_if_fused_kernelPKfS0_S0_PfS1_iiif
.visible .entry _Z22linear_if_fused_kernelPKfS0_S0_PfS1_iiif(
	.param .u64 .ptr .align 1 _Z22linear_if_fused_kernelPKfS0_S0_PfS1_iiif_param_0,
	.param .u64 .ptr .align 1 _Z22linear_if_fused_kernelPKfS0_S0_PfS1_iiif_param_1,
	.param .u64 .ptr .align 1 _Z22linear_if_fused_kernelPKfS0_S0_PfS1_iiif_param_2,
	.param .u64 .ptr .align 1 _Z22linear_if_fused_kernelPKfS0_S0_PfS1_iiif_param_3,
	.param .u64 .ptr .align 1 _Z22linear_if_fused_kernelPKfS0_S0_PfS1_iiif_param_4,
	.param .u32 _Z22linear_if_fused_kernelPKfS0_S0_PfS1_iiif_param_5,
	.param .u32 _Z22linear_if_fused_kernelPKfS0_S0_PfS1_iiif_param_6,
	.param .u32 _Z22linear_if_fused_kernelPKfS0_S0_PfS1_iiif_param_7,
	.param .f32 _Z22linear_if_fused_kernelPKfS0_S0_PfS1_iiif_param_8
)
.maxntid 256
.minnctapersm 2
{
	.reg .pred 	%p<15>;
	.reg .b32 	%r<68>;
	.reg .b32 	%f<183>;
	.reg .b64 	%rd<57>;

	ld.param.u64 	%rd12, [_Z22linear_if_fused_kernelPKfS0_S0_PfS1_iiif_param_0];
	ld.param.u64 	%rd13, [_Z22linear_if_fused_kernelPKfS0_S0_PfS1_iiif_param_1];
	ld.param.u64 	%rd14, [_Z22linear_if_fused_kernelPKfS0_S0_PfS1_iiif_param_2];
	ld.param.u64 	%rd15, [_Z22linear_if_fused_kernelPKfS0_S0_PfS1_iiif_param_3];
	ld.param.u64 	%rd16, [_Z22linear_if_fused_kernelPKfS0_S0_PfS1_iiif_param_4];
	ld.param.u32 	%r35, [_Z22linear_if_fused_kernelPKfS0_S0_PfS1_iiif_param_5];
	ld.param.u32 	%r33, [_Z22linear_if_fused_kernelPKfS0_S0_PfS1_iiif_param_6];
	ld.param.u32 	%r34, [_Z22linear_if_fused_kernelPKfS0_S0_PfS1_iiif_param_7];
	ld.param.f32 	%f16, [_Z22linear_if_fused_kernelPKfS0_S0_PfS1_iiif_param_8];
	mov.u32 	%r37, %ctaid.x;
	mov.u32 	%r38, %ntid.x;
	mov.u32 	%r39, %tid.x;
	mad.lo.s32 	%r1, %r37, %r38, %r39;
	mov.u32 	%r40, %ctaid.y;
	mov.u32 	%r41, %ntid.y;
	mov.u32 	%r42, %tid.y;
	mad.lo.s32 	%r43, %r40, %r41, %r42;
	setp.ge.s32 	%p1, %r1, %r34;
	setp.ge.s32 	%p2, %r43, %r35;
	or.pred  	%p3, %p1, %p2;
	@%p3 bra 	$L__BB4_17;
	cvta.to.global.u64 	%rd17, %rd14;
	mul.wide.s32 	%rd18, %r1, 4;
	add.s64 	%rd19, %rd17, %rd18;
	ld.global.nc.f32 	%f180, [%rd19];
	mul.lo.s32 	%r3, %r33, %r43;
	mul.wide.s32 	%rd20, %r3, 4;
	add.s64 	%rd1, %rd12, %rd20;
	mul.lo.s32 	%r4, %r33, %r1;
	mul.wide.s32 	%rd21, %r4, 4;
	add.s64 	%rd2, %rd13, %rd21;
	setp.lt.s32 	%p4, %r33, 4;
	mov.b32 	%r61, 0;
	@%p4 bra 	$L__BB4_9;
	add.s32 	%r48, %r33, -4;
	shr.u32 	%r49, %r48, 2;
	add.s32 	%r5, %r49, 1;
	and.b32  	%r6, %r5, 3;
	setp.lt.u32 	%p5, %r48, 12;
	mov.b32 	%r61, 0;
	mov.b32 	%r59, 4;
	@%p5 bra 	$L__BB4_6;
	and.b32  	%r51, %r5, 2147483644;
	neg.s32 	%r65, %r51;
	mov.b32 	%r61, 0;
$L__BB4_4:
	mul.wide.u32 	%rd30, %r61, 4;
	add.s64 	%rd22, %rd1, %rd30;
	// begin inline asm
	{.reg .u64 a; cvta.to.global.u64 a, %rd22; ld.global.ca.v4.f32 {%f18,%f19,%f20,%f21}, [a];}
	// end inline asm
	add.s64 	%rd23, %rd2, %rd30;
	// begin inline asm
	{.reg .u64 a; cvta.to.global.u64 a, %rd23; ld.global.ca.v4.f32 {%f22,%f23,%f24,%f25}, [a];}
	// end inline asm
	// begin inline asm
	fma.rn.f32 %f180, %f18, %f22, %f180;
	// end inline asm
	// begin inline asm
	fma.rn.f32 %f180, %f19, %f23, %f180;
	// end inline asm
	// begin inline asm
	fma.rn.f32 %f180, %f20, %f24, %f180;
	// end inline asm
	// begin inline asm
	fma.rn.f32 %f180, %f21, %f25, %f180;
	// end inline asm
	add.s64 	%rd24, %rd22, 16;
	// begin inline asm
	{.reg .u64 a; cvta.to.global.u64 a, %rd24; ld.global.ca.v4.f32 {%f42,%f43,%f44,%f45}, [a];}
	// end inline asm
	add.s64 	%rd25, %rd23, 16;
	// begin inline asm
	{.reg .u64 a; cvta.to.global.u64 a, %rd25; ld.global.ca.v4.f32 {%f46,%f47,%f48,%f49}, [a];}
	// end inline asm
	// begin inline asm
	fma.rn.f32 %f180, %f42, %f46, %f180;
	// end inline asm
	// begin inline asm
	fma.rn.f32 %f180, %f43, %f47, %f180;
	// end inline asm
	// begin inline asm
	fma.rn.f32 %f180, %f44, %f48, %f180;
	// end inline asm
	// begin inline asm
	fma.rn.f32 %f180, %f45, %f49, %f180;
	// end inline asm
	add.s64 	%rd26, %rd22, 32;
	// begin inline asm
	{.reg .u64 a; cvta.to.global.u64 a, %rd26; ld.global.ca.v4.f32 {%f66,%f67,%f68,%f69}, [a];}
	// end inline asm
	add.s64 	%rd27, %rd23, 32;
	// begin inline asm
	{.reg .u64 a; cvta.to.global.u64 a, %rd27; ld.global.ca.v4.f32 {%f70,%f71,%f72,%f73}, [a];}
	// end inline asm
	// begin inline asm
	fma.rn.f32 %f180, %f66, %f70, %f180;
	// end inline asm
	// begin inline asm
	fma.rn.f32 %f180, %f67, %f71, %f180;
	// end inline asm
	// begin inline asm
	fma.rn.f32 %f180, %f68, %f72, %f180;
	// end inline asm
	// begin inline asm
	fma.rn.f32 %f180, %f69, %f73, %f180;
	// end inline asm
	add.s64 	%rd28, %rd22, 48;
	// begin inline asm
	{.reg .u64 a; cvta.to.global.u64 a, %rd28; ld.global.ca.v4.f32 {%f90,%f91,%f92,%f93}, [a];}
	// end inline asm
	add.s64 	%rd29, %rd23, 48;
	// begin inline asm
	{.reg .u64 a; cvta.to.global.u64 a, %rd29; ld.global.ca.v4.f32 {%f94,%f95,%f96,%f97}, [a];}
	// end inline asm
	// begin inline asm
	fma.rn.f32 %f180, %f90, %f94, %f180;
	// end inline asm
	// begin inline asm
	fma.rn.f32 %f180, %f91, %f95, %f180;
	// end inline asm
	// begin inline asm
	fma.rn.f32 %f180, %f92, %f96, %f180;
	// end inline asm
	// begin inline asm
	fma.rn.f32 %f180, %f93, %f97, %f180;
	// end inline asm
	add.s32 	%r61, %r61, 16;
	add.s32 	%r65, %r65, 4;
	setp.eq.s32 	%p6, %r65, 0;
	@%p6 bra 	$L__BB4_5;
	bra.uni 	$L__BB4_4;
$L__BB4_5:
	add.s32 	%r59, %r61, 4;
$L__BB4_6:
	setp.eq.s32 	%p7, %r6, 0;
	@%p7 bra 	$L__BB4_9;
	neg.s32 	%r58, %r6;
	mov.u32 	%r60, %r61;
$L__BB4_8:
	.pragma "nounroll";
	mov.u32 	%r61, %r59;
	mul.wide.u32 	%rd33, %r60, 4;
	add.s64 	%rd31, %rd1, %rd33;
	// begin inline asm
	{.reg .u64 a; cvta.to.global.u64 a, %rd31; ld.global.ca.v4.f32 {%f114,%f115,%f116,%f117}, [a];}
	// end inline asm
	add.s64 	%rd32, %rd2, %rd33;
	// begin inline asm
	{.reg .u64 a; cvta.to.global.u64 a, %rd32; ld.global.ca.v4.f32 {%f118,%f119,%f120,%f121}, [a];}
	// end inline asm
	// begin inline asm
	fma.rn.f32 %f180, %f114, %f118, %f180;
	// end inline asm
	// begin inline asm
	fma.rn.f32 %f180, %f115, %f119, %f180;
	// end inline asm
	// begin inline asm
	fma.rn.f32 %f180, %f116, %f120, %f180;
	// end inline asm
	// begin inline asm
	fma.rn.f32 %f180, %f117, %f121, %f180;
	// end inline asm
	add.s32 	%r59, %r61, 4;
	add.s32 	%r58, %r58, 1;
	setp.ne.s32 	%p8, %r58, 0;
	mov.u32 	%r60, %r61;
	@%p8 bra 	$L__BB4_8;
$L__BB4_9:
	setp.ge.s32 	%p9, %r61, %r33;
	@%p9 bra 	$L__BB4_16;
	sub.s32 	%r52, %r33, %r61;
	and.b32  	%r19, %r52, 3;
	setp.eq.s32 	%p10, %r19, 0;
	mov.u32 	%r64, %r61;
	@%p10 bra 	$L__BB4_13;
	mul.wide.u32 	%rd35, %r61, 4;
	add.s64 	%rd36, %rd21, %rd35;
	add.s64 	%rd55, %rd13, %rd36;
	add.s64 	%rd38, %rd20, %rd35;
	add.s64 	%rd54, %rd12, %rd38;
	neg.s32 	%r62, %r19;
	mov.u32 	%r64, %r61;
$L__BB4_12:
	.pragma "nounroll";
	// begin inline asm
	{.reg .u64 a; cvta.to.global.u64 a, %rd54; ld.global.ca.f32 %f139, [a];}
	// end inline asm
	// begin inline asm
	{.reg .u64 a; cvta.to.global.u64 a, %rd55; ld.global.ca.f32 %f140, [a];}
	// end inline asm
	// begin inline asm
	fma.rn.f32 %f180, %f139, %f140, %f180;
	// end inline asm
	add.s32 	%r64, %r64, 1;
	add.s64 	%rd55, %rd55, 4;
	add.s64 	%rd54, %rd54, 4;
	add.s32 	%r62, %r62, 1;
	setp.ne.s32 	%p11, %r62, 0;
	@%p11 bra 	$L__BB4_12;
$L__BB4_13:
	sub.s32 	%r53, %r61, %r33;
	setp.gt.u32 	%p12, %r53, -4;
	@%p12 bra 	$L__BB4_16;
	sub.s32 	%r67, %r64, %r33;
	mul.wide.u32 	%rd56, %r64, 4;
$L__BB4_15:
	add.s64 	%rd41, %rd1, %rd56;
	// begin inline asm
	{.reg .u64 a; cvta.to.global.u64 a, %rd41; ld.global.ca.f32 %f145, [a];}
	// end inline asm
	add.s64 	%rd42, %rd2, %rd56;
	// begin inline asm
	{.reg .u64 a; cvta.to.global.u64 a, %rd42; ld.global.ca.f32 %f146, [a];}
	// end inline asm
	// begin inline asm
	fma.rn.f32 %f180, %f145, %f146, %f180;
	// end inline asm
	add.s64 	%rd43, %rd41, 4;
	// begin inline asm
	{.reg .u64 a; cvta.to.global.u64 a, %rd43; ld.global.ca.f32 %f151, [a];}
	// end inline asm
	add.s64 	%rd44, %rd42, 4;
	// begin inline asm
	{.reg .u64 a; cvta.to.global.u64 a, %rd44; ld.global.ca.f32 %f152, [a];}
	// end inline asm
	// begin inline asm
	fma.rn.f32 %f180, %f151, %f152, %f180;
	// end inline asm
	add.s64 	%rd45, %rd41, 8;
	// begin inline asm
	{.reg .u64 a; cvta.to.global.u64 a, %rd45; ld.global.ca.f32 %f157, [a];}
	// end inline asm
	add.s64 	%rd46, %rd42, 8;
	// begin inline asm
	{.reg .u64 a; cvta.to.global.u64 a, %rd46; ld.global.ca.f32 %f158, [a];}
	// end inline asm
	// begin inline asm
	fma.rn.f32 %f180, %f157, %f158, %f180;
	// end inline asm
	add.s64 	%rd47, %rd41, 12;
	// begin inline asm
	{.reg .u64 a; cvta.to.global.u64 a, %rd47; ld.global.ca.f32 %f163, [a];}
	// end inline asm
	add.s64 	%rd48, %rd42, 12;
	// begin inline asm
	{.reg .u64 a; cvta.to.global.u64 a, %rd48; ld.global.ca.f32 %f164, [a];}
	// end inline asm
	// begin inline asm
	fma.rn.f32 %f180, %f163, %f164, %f180;
	// end inline asm
	add.s32 	%r67, %r67, 4;
	add.s64 	%rd56, %rd56, 16;
	setp.ne.s32 	%p13, %r67, 0;
	@%p13 bra 	$L__BB4_15;
$L__BB4_16:
	mad.lo.s32 	%r54, %r34, %r43, %r1;
	cvta.to.global.u64 	%rd49, %rd15;
	mul.wide.s32 	%rd50, %r54, 4;
	add.s64 	%rd51, %rd49, %rd50;
	ld.global.f32 	%f169, [%rd51];
	add.f32 	%f170, %f180, %f169;
	setp.ge.f32 	%p14, %f170, %f16;
	selp.f32 	%f171, 0f3F800000, 0f00000000, %p14;
	selp.f32 	%f172, 0f00000000, %f170, %p14;
	st.global.f32 	[%rd51], %f172;
	cvta.to.global.u64 	%rd52, %rd16;
	add.s64 	%rd53, %rd52, %rd50;
	st.global.f32 	[%rd53], %f171;
$L__BB4_17:
	ret;

}
	// .globl	_Z16fc3_accum_kernelPKfS0_Pfi
.visible .entry _Z16fc3_accum_kernelPKfS0_Pfi(
	.param .u64 .ptr .align 1 _Z16fc3_accum_kernelPKfS0_Pfi_param_0,
	.param .u64 .ptr .align 1 _Z16fc3_accum_kernelPKfS0_Pfi_param_1,
	.param .u64 .ptr .align 1 _Z16fc3_accum_kernelPKfS0_Pfi_param_2,
	.param .u32 _Z16fc3_accum_kernelPKfS0_Pfi_param_3
)
.maxntid 256
.minnctapersm 2
{
	.reg .pred 	%p<4>;
	.reg .b32 	%r<15>;
	.reg .b32 	%f<508>;
	.reg .b64 	%rd<55>;

	ld.param.u64 	%rd1, [_Z16fc3_accum_kernelPKfS0_Pfi_param_0];
	ld.param.u64 	%rd2, [_Z16fc3_accum_kernelPKfS0_Pfi_param_1];
	ld.param.u64 	%rd3, [_Z16fc3_accum_kernelPKfS0_Pfi_param_2];
	ld.param.u32 	%r3, [_Z16fc3_accum_kernelPKfS0_Pfi_param_3];
	mov.u32 	%r5, %ctaid.x;
	mov.u32 	%r6, %ntid.x;
	mov.u32 	%r7, %tid.x;
	mad.lo.s32 	%r1, %r5, %r6, %r7;
	mov.u32 	%r8, %ctaid.y;
	mov.u32 	%r9, %ntid.y;
	mov.u32 	%r10, %tid.y;
	mad.lo.s32 	%r11, %r8, %r9, %r10;
	setp.gt.s32 	%p1, %r1, 9;
	setp.ge.s32 	%p2, %r11, %r3;
	or.pred  	%p3, %p1, %p2;
	@%p3 bra 	$L__BB5_2;
	cvta.to.global.u64 	%rd47, %rd3;
	mul.wide.s32 	%rd48, %r1, 4;
	mov.u64 	%rd49, c_fc3_b;
	cvta.const.u64 	%rd50, %rd49;
	add.s64 	%rd4, %rd50, %rd48;
	// begin inline asm
	{.reg .u64 a; cvta.to.const.u64 a, %rd4; ld.const.f32 %f14, [a];}
	// end inline asm
	mul.lo.s32 	%r12, %r11, 84;
	mul.wide.u32 	%rd51, %r12, 4;
	add.s64 	%rd5, %rd1, %rd51;
	mul.lo.s32 	%r13, %r1, 84;
	mul.wide.s32 	%rd52, %r13, 4;
	add.s64 	%rd6, %rd2, %rd52;
	// begin inline asm
	{.reg .u64 a; cvta.to.global.u64 a, %rd5; ld.global.ca.v4.f32 {%f2,%f3,%f4,%f5}, [a];}
	// end inline asm
	// begin inline asm
	{.reg .u64 a; cvta.to.global.u64 a, %rd6; ld.global.ca.v4.f32 {%f6,%f7,%f8,%f9}, [a];}
	// end inline asm
	// begin inline asm
	fma.rn.f32 %f14, %f2, %f6, %f14;
	// end inline asm
	// begin inline asm
	fma.rn.f32 %f14, %f3, %f7, %f14;
	// end inline asm
	// begin inline asm
	fma.rn.f32 %f14, %f4, %f8, %f14;
	// end inline asm
	// begin inline asm
	fma.rn.f32 %f14, %f5, %f9, %f14;
	// end inline asm
	add.s64 	%rd7, %rd5, 16;
	// begin inline asm
	{.reg .u64 a; cvta.to.global.u64 a, %rd7; ld.global.ca.v4.f32 {%f26,%f27,%f28,%f29}, [a];}
	// end inline asm
	add.s64 	%rd8, %rd6, 16;
	// begin inline asm
	{.reg .u64 a; cvta.to.global.u64 a, %rd8; ld.global.ca.v4.f32 {%f30,%f31,%f32,%f33}, [a];}
	// end inline asm
	// begin inline asm
	fma.rn.f32 %f14, %f26, %f30, %f14;
	// end inline asm
	// begin inline asm
	fma.rn.f32 %f14, %f27, %f31, %f14;
	// end inline asm
	// begin inline asm
	fma.rn.f32 %f14, %f28, %f32, %f14;
	// end inline asm
	// begin inline asm
	fma.rn.f32 %f14, %f29, %f33, %f14;
	// end inline asm
	add.s64 	%rd9, %rd5, 32;
	// begin inline asm
	{.reg .u64 a; cvta.to.global.u64 a, %rd9; ld.global.ca.v4.f32 {%f50,%f51,%f52,%f53}, [a];}
	// end inline asm
	add.s64 	%rd10, %rd6, 32;
	// begin inline asm
	{.reg .u64 a; cvta.to.global.u64 a, %rd10; ld.global.ca.v4.f32 {%f54,%f55,%f56,%f57}, [a];}
	// end inline asm
	// begin inline asm
	fma.rn.f32 %f14, %f50, %f54, %f14;
	// end inline asm
	// begin inline asm
	fma.rn.f32 %f14, %f51, %f55, %f14;
	// end inline asm
	// begin inline asm
	fma.rn.f32 %f14, %f52, %f56, %f14;
	// end inline asm
	// begin inline asm
	fma.rn.f32 %f14, %f53, %f57, %f14;
	// end inline asm
	add.s64 	%rd11, %rd5, 48;
	// begin inline asm
	{.reg .u64 a; cvta.to.global.u64 a, %rd11; ld.global.ca.v4.f32 {%f74,%f75,%f76,%f77}, [a];}
	// end inline asm
	add.s64 	%rd12, %rd6, 48;
	// begin inline asm
	{.reg .u64 a; cvta.to.global.u64 a, %rd12; ld.global.ca.v4.f32 {%f78,%f79,%f80,%f81}, [a];}
	// end inline asm
	// begin inline asm
	fma.rn.f32 %f14, %f74, %f78, %f14;
	// end inline asm
	// begin inline asm
	fma.rn.f32 %f14, %f75, %f79, %f14;
	// end inline asm
	// begin inline asm
	fma.rn.f32 %f14, %f76, %f80, %f14;
	// end inline asm
	// begin inline asm
	fma.rn.f32 %f14, %f77, %f81, %f14;
	// end inline asm
	add.s64 	%rd13, %rd5, 64;
	// begin inline asm
	{.reg .u64 a; cvta.to.global.u64 a, %rd13; ld.global.ca.v4.f32 {%f98,%f99,%f100,%f101}, [a];}
	// end inline asm
	add.s64 	%rd14, %rd6, 64;
	// begin inline asm
	{.reg .u64 a; cvta.to.global.u64 a, %rd14; ld.global.ca.v4.f32 {%f102,%f103,%f104,%f105}, [a];}
	// end inline asm
	// begin inline asm
	fma.rn.f32 %f14, %f98, %f102, %f14;
	// end inline asm
	// begin inline asm
	fma.rn.f32 %f14, %f99, %f103, %f14;
	// end inline asm
	// begin inline asm
	fma.rn.f32 %f14, %f100, %f104, %f14;
	// end inline asm
	// begin inline asm
	fma.rn.f32 %f14, %f101, %f105, %f14;
	// end inline asm
	add.s64 	%rd15, %rd5, 80;
	// begin inline asm
	{.reg .u64 a; cvta.to.global.u64 a, %rd15; ld.global.ca.v4.f32 {%f122,%f123,%f124,%f125}, [a];}
	// end inline asm
	add.s64 	%rd16, %rd6, 80;
	// begin inline asm
	{.reg .u64 a; cvta.to.global.u64 a, %rd16; ld.global.ca.v4.f32 {%f126,%f127,%f128,%f129}, [a];}
	// end inline asm
	// begin inline asm
	fma.rn.f32 %f14, %f122, %f126, %f14;
	// end inline asm
	// begin inline asm
	fma.rn.f32 %f14, %f123, %f127, %f14;
	// end inline asm
	// begin inline asm
	fma.rn.f32 %f14, %f124, %f128, %f14;
	// end inline asm
	// begin inline asm
	fma.rn.f32 %f14, %f125, %f129, %f14;
	// end inline asm
	add.s64 	%rd17, %rd5, 96;
	// begin inline asm
	{.reg .u64 a; cvta.to.global.u64 a, %rd17; ld.global.ca.v4.f32 {%f146,%f147,%f148,%f149}, [a];}
	// end inline asm
	add.s64 	%rd18, %rd6, 96;
	// begin inline asm
	{.reg .u64 a; cvta.to.global.u64 a, %rd18; ld.global.ca.v4.f32 {%f150,%f151,%f152,%f153}, [a];}
	// end inline asm
	// begin inline asm
	fma.rn.f32 %f14, %f146, %f150, %f14;
	// end inline asm
	// begin inline asm
	fma.rn.f32 %f14, %f147, %f151, %f14;
	// end inline asm
	// begin inline asm
	fma.rn.f32 %f14, %f148, %f152, %f14;
	// end inline asm
	// begin inline asm
	fma.rn.f32 %f14, %f149, %f153, %f14;
	// end inline asm
	add.s64 	%rd19, %rd5, 112;
	// begin inline asm
	{.reg .u64 a; cvta.to.global.u64 a, %rd19; ld.global.ca.v4.f32 {%f170,%f171,%f172,%f173}, [a];}
	// end inline asm
	add.s64 	%rd20, %rd6, 112;
	// begin inline asm
	{.reg .u64 a; cvta.to.global.u64 a, %rd20; ld.global.ca.v4.f32 {%f174,%f175,%f176,%f177}, [a];}
	// end inline asm
	// begin inline asm
	fma.rn.f32 %f14, %f170, %f174, %f14;
	// end inline asm
	// begin inline asm
	fma.rn.f32 %f14, %f171, %f175, %f14;
	// end inline asm
	// begin inline asm
	fma.rn.f32 %f14, %f172, %f176, %f14;
	// end inline asm
	// begin inline asm
	fma.rn.f32 %f14, %f173, %f177, %f14;
	// end inline asm
	add.s64 	%rd21, %rd5, 128;
	// begin inline asm
	{.reg .u64 a; cvta.to.global.u64 a, %rd21; ld.global.ca.v4.f32 {%f194,%f195,%f196,%f197}, [a];}
	// end inline asm
	add.s64 	%rd22, %rd6, 128;
	// begin inline asm
	{.reg .u64 a; cvta.to.global.u64 a, %rd22; ld.global.ca.v4.f32 {%f198,%f199,%f200,%f201}, [a];}
	// end inline asm
	// begin inline asm
	fma.rn.f32 %f14, %f194, %f198, %f14;
	// end inline asm
	// begin inline asm
	fma.rn.f32 %f14, %f195, %f199, %f14;
	// end inline asm
	// begin inline asm
	fma.rn.f32 %f14, %f196, %f200, %f14;
	// end inline asm
	// begin inline asm
	fma.rn.f32 %f14, %f197, %f201, %f14;
	// end inline asm
	add.s64 	%rd23, %rd5, 144;
	// begin inline asm
	{.reg .u64 a; cvta.to.global.u64 a, %rd23; ld.global.ca.v4.f32 {%f218,%f219,%f220,%f221}, [a];}
	// end inline asm
	add.s64 	%rd24, %rd6, 144;
	// begin inline asm
	{.reg .u64 a; cvta.to.global.u64 a, %rd24; ld.global.ca.v4.f32 {%f222,%f223,%f224,%f225}, [a];}
	// end inline asm
	// begin inline asm
	fma.rn.f32 %f14, %f218, %f222, %f14;
	// end inline asm
	// begin inline asm
	fma.rn.f32 %f14, %f219, %f223, %f14;
	// end inline asm
	// begin inline asm
	fma.rn.f32 %f14, %f220, %f224, %f14;
	// end inline asm
	// begin inline asm
	fma.rn.f32 %f14, %f221, %f225, %f14;
	// end inline asm
	add.s64 	%rd25, %rd5, 160;
	// begin inline asm
	{.reg .u64 a; cvta.to.global.u64 a, %rd25; ld.global.ca.v4.f32 {%f242,%f243,%f244,%f245}, [a];}
	// end inline asm
	add.s64 	%rd26, %rd6, 160;
	// begin inline asm
	{.reg .u64 a; cvta.to.global.u64 a, %rd26; ld.global.ca.v4.f32 {%f246,%f247,%f248,%f249}, [a];}
	// end inline asm
	// begin inline asm
	fma.rn.f32 %f14, %f242, %f246, %f14;
	// end inline asm
	// begin inline asm
	fma.rn.f32 %f14, %f243, %f247, %f14;
	// end inline asm
	// begin inline asm
	fma.rn.f32 %f14, %f244, %f248, %f14;
	// end inline asm
	// begin inline asm
	fma.rn.f32 %f14, %f245, %f249, %f14;
	// end inline asm
	add.s64 	%rd27, %rd5, 176;
	// begin inline asm
	{.reg .u64 a; cvta.to.global.u64 a, %rd27; ld.global.ca.v4.f32 {%f266,%f267,%f268,%f269}, [a];}
	// end inline asm
	add.s64 	%rd28, %rd6, 176;
	// begin inline asm
	{.reg .u64 a; cvta.to.global.u64 a, %rd28; ld.global.ca.v4.f32 {%f270,%f271,%f272,%f273}, [a];}
	// end inline asm
	// begin inline asm
	fma.rn.f32 %f14, %f266, %f270, %f14;
	// end inline asm
	// begin inline asm
	fma.rn.f32 %f14, %f267, %f271, %f14;
	// end inline asm
	// begin inline asm
	fma.rn.f32 %f14, %f268, %f272, %f14;
	// end inline asm
	// begin inline asm
	fma.rn.f32 %f14, %f269, %f273, %f14;
	// end inline asm
	add.s64 	%rd29, %rd5, 192;
	// begin inline asm
	{.reg .u64 a; cvta.to.global.u64 a, %rd29; ld.global.ca.v4.f32 {%f290,%f291,%f292,%f293}, [a];}
	// end inline asm
	add.s64 	%rd30, %rd6, 192;
	// begin inline asm
	{.reg .u64 a; cvta.to.global.u64 a, %rd30; ld.global.ca.v4.f32 {%f294,%f295,%f296,%f297}, [a];}
	// end inline asm
	// begin inline asm
	fma.rn.f32 %f14, %f290, %f294, %f14;
	// end inline asm
	// begin inline asm
	fma.rn.f32 %f14, %f291, %f295, %f14;
	// end inline asm
	// begin inline asm
	fma.rn.f32 %f14, %f292, %f296, %f14;
	// end inline asm
	// begin inline asm
	fma.rn.f32 %f14, %f293, %f297, %f14;
	// end inline asm
	add.s64 	%rd31, %rd5, 208;
	// begin inline asm
	{.reg .u64 a; cvta.to.global.u64 a, %rd31; ld.global.ca.v4.f32 {%f314,%f315,%f316,%f317}, [a];}
	// end inline asm
	add.s64 	%rd32, %rd6, 208;
	// begin inline asm
	{.reg .u64 a; cvta.to.global.u64 a, %rd32; ld.global.ca.v4.f32 {%f318,%f319,%f320,%f321}, [a];}
	// end inline asm
	// begin inline asm
	fma.rn.f32 %f14, %f314, %f318, %f14;
	// end inline asm
	// begin inline asm
	fma.rn.f32 %f14, %f315, %f319, %f14;
	// end inline asm
	// begin inline asm
	fma.rn.f32 %f14, %f316, %f320, %f14;
	// end inline asm
	// begin inline asm
	fma.rn.f32 %f14, %f317, %f321, %f14;
	// end inline asm
	add.s64 	%rd33, %rd5, 224;
	// begin inline asm
	{.reg .u64 a; cvta.to.global.u64 a, %rd33; ld.global.ca.v4.f32 {%f338,%f339,%f340,%f341}, [a];}
	// end inline asm
	add.s64 	%rd34, %rd6, 224;
	// begin inline asm
	{.reg .u64 a; cvta.to.global.u64 a, %rd34; ld.global.ca.v4.f32 {%f342,%f343,%f344,%f345}, [a];}
	// end inline asm
	// begin inline asm
	fma.rn.f32 %f14, %f338, %f342, %f14;
	// end inline asm
	// begin inline asm
	fma.rn.f32 %f14, %f339, %f343, %f14;
	// end inline asm
	// begin inline asm
	fma.rn.f32 %f14, %f340, %f344, %f14;
	// end inline asm
	// begin inline asm
	fma.rn.f32 %f14, %f341, %f345, %f14;
	// end inline asm
	add.s64 	%rd35, %rd5, 240;
	// begin inline asm
	{.reg .u64 a; cvta.to.global.u64 a, %rd35; ld.global.ca.v4.f32 {%f362,%f363,%f364,%f365}, [a];}
	// end inline asm
	add.s64 	%rd36, %rd6, 240;
	// begin inline asm
	{.reg .u64 a; cvta.to.global.u64 a, %rd36; ld.global.ca.v4.f32 {%f366,%f367,%f368,%f369}, [a];}
	// end inline asm
	// begin inline asm
	fma.rn.f32 %f14, %f362, %f366, %f14;
	// end inline asm
	// begin inline asm
	fma.rn.f32 %f14, %f363, %f367, %f14;
	// end inline asm
	// begin inline asm
	fma.rn.f32 %f14, %f364, %f368, %f14;
	// end inline asm
	// begin inline asm
	fma.rn.f32 %f14, %f365, %f369, %f14;
	// end inline asm
	add.s64 	%rd37, %rd5, 256;
	// begin inline asm
	{.reg .u64 a; cvta.to.global.u64 a, %rd37; ld.global.ca.v4.f32 {%f386,%f387,%f388,%f389}, [a];}
	// end inline asm
	add.s64 	%rd38, %rd6, 256;
	// begin inline asm
	{.reg .u64 a; cvta.to.global.u64 a, %rd38; ld.global.ca.v4.f32 {%f390,%f391,%f392,%f393}, [a];}
	// end inline asm
	// begin inline asm
	fma.rn.f32 %f14, %f386, %f390, %f14;
	// end inline asm
	// begin inline asm
	fma.rn.f32 %f14, %f387, %f391, %f14;
	// end inline asm
	// begin inline asm
	fma.rn.f32 %f14, %f388, %f392, %f14;
	// end inline asm
	// begin inline asm
	fma.rn.f32 %f14, %f389, %f393, %f14;
	// end inline asm
	add.s64 	%rd39, %rd5, 272;
	// begin inline asm
	{.reg .u64 a; cvta.to.global.u64 a, %rd39; ld.global.ca.v4.f32 {%f410,%f411,%f412,%f413}, [a];}
	// end inline asm
	add.s64 	%rd40, %rd6, 272;
	// begin inline asm
	{.reg .u64 a; cvta.to.global.u64 a, %rd40; ld.global.ca.v4.f32 {%f414,%f415,%f416,%f417}, [a];}
	// end inline asm
	// begin inline asm
	fma.rn.f32 %f14, %f410, %f414, %f14;
	// end inline asm
	// begin inline asm
	fma.rn.f32 %f14, %f411, %f415, %f14;
	// end inline asm
	// begin inline asm
	fma.rn.f32 %f14, %f412, %f416, %f14;
	// end inline asm
	// begin inline asm
	fma.rn.f32 %f14, %f413, %f417, %f14;
	// end inline asm
	add.s64 	%rd41, %rd5, 288;
	// begin inline asm
	{.reg .u64 a; cvta.to.global.u64 a, %rd41; ld.global.ca.v4.f32 {%f434,%f435,%f436,%f437}, [a];}
	// end inline asm
	add.s64 	%rd42, %rd6, 288;
	// begin inline asm
	{.reg .u64 a; cvta.to.global.u64 a, %rd42; ld.global.ca.v4.f32 {%f438,%f439,%f440,%f441}, [a];}
	// end inline asm
	// begin inline asm
	fma.rn.f32 %f14, %f434, %f438, %f14;
	// end inline asm
	// begin inline asm
	fma.rn.f32 %f14, %f435, %f439, %f14;
	// end inline asm
	// begin inline asm
	fma.rn.f32 %f14, %f436, %f440, %f14;
	// end inline asm
	// begin inline asm
	fma.rn.f32 %f14, %f437, %f441, %f14;
	// end inline asm
	add.s64 	%rd43, %rd5, 304;
	// begin inline asm
	{.reg .u64 a; cvta.to.global.u64 a, %rd43; ld.global.ca.v4.f32 {%f458,%f459,%f460,%f461}, [a];}
	// end inline asm
	add.s64 	%rd44, %rd6, 304;
	// begin inline asm
	{.reg .u64 a; cvta.to.global.u64 a, %rd44; ld.global.ca.v4.f32 {%f462,%f463,%f464,%f465}, [a];}
	// end inline asm
	// begin inline asm
	fma.rn.f32 %f14, %f458, %f462, %f14;
	// end inline asm
	// begin inline asm
	fma.rn.f32 %f14, %f459, %f463, %f14;
	// end inline asm
	// begin inline asm
	fma.rn.f32 %f14, %f460, %f464, %f14;
	// end inline asm
	// begin inline asm
	fma.rn.f32 %f14, %f461, %f465, %f14;
	// end inline asm
	add.s64 	%rd45, %rd5, 320;
	// begin inline asm
	{.reg .u64 a; cvta.to.global.u64 a, %rd45; ld.global.ca.v4.f32 {%f482,%f483,%f484,%f485}, [a];}
	// end inline asm
	add.s64 	%rd46, %rd6, 320;
	// begin inline asm
	{.reg .u64 a; cvta.to.global.u64 a, %rd46; ld.global.ca.v4.f32 {%f486,%f487,%f488,%f489}, [a];}
	// end inline asm
	// begin inline asm
	fma.rn.f32 %f14, %f482, %f486, %f14;
	// end inline asm
	// begin inline asm
	fma.rn.f32 %f14, %f483, %f487, %f14;
	// end inline asm
	// begin inline asm
	fma.rn.f32 %f14, %f484, %f488, %f14;
	// end inline asm
	// begin inline asm
	fma.rn.f32 %f14, %f485, %f489, %f14;
	// end inline asm
	mad.lo.s32 	%r14, %r11, 10, %r1;
	mul.wide.s32 	%rd53, %r14, 4;
	add.s64 	%rd54, %rd47, %rd53;
	ld.global.f32 	%f506, [%rd54];
	add.f32 	%f507, %f14, %f506;
	st.global.f32 	[%rd54], %f507;
$L__BB5_2:
	ret;

}
	// .globl	_Z20scale_inplace_kernelPffi
.visible .entry _Z20scale_inplace_kernelPffi(
	.param .u64 .ptr .align 1 _Z20scale_inplace_kernelPffi_param_0,
	.param .f32 _Z20scale_inplace_kernelPffi_param_1,
	.param .u32 _Z20scale_inplace_kernelPffi_param_2
)
.maxntid 256
.minnctapersm 2
{
	.reg .pred 	%p<2>;
	.reg .b32 	%r<6>;
	.reg .b32 	%f<4>;
	.reg .b64 	%rd<5>;

	ld.param.u64 	%rd1, [_Z20scale_inplace_kernelPffi_param_0];
	ld.param.f32 	%f1, [_Z20scale_inplace_kernelPffi_param_1];
	ld.param.u32 	%r2, [_Z20scale_inplace_kernelPffi_param_2];
	mov.u32 	%r3, %ctaid.x;
	mov.u32 	%r4, %ntid.x;
	mov.u32 	%r5, %tid.x;
	mad.lo.s32 	%r1, %r3, %r4, %r5;
	setp.ge.s32 	%p1, %r1, %r2;
	@%p1 bra 	$L__BB6_2;
	cvta.to.global.u64 	%rd2, %rd1;
	mul.wide.s32 	%rd3, %r1, 4;
	add.s64 	%rd4, %rd2, %rd3;
	ld.global.f32 	%f2, [%rd4];
	mul.f32 	%f3, %f1, %f2;
	st.global.f32 	[%rd4], %f3;
$L__BB6_2:
	ret;

}
	// .globl	_Z13argmax_kernelPKfPiii
.visible .entry _Z13argmax_kernelPKfPiii(
	.param .u64 .ptr .align 1 _Z13argmax_kernelPKfPiii_param_0,
	.param .u64 .ptr .align 1 _Z13argmax_kernelPKfPiii_param_1,
	.param .u32 _Z13argmax_kernelPKfPiii_param_2,
	.param .u32 _Z13argmax_kernelPKfPiii_param_3
)
.maxntid 256
.minnctapersm 2
{
	.reg .pred 	%p<40>;
	.reg .b32 	%r<112>;
	.reg .b32 	%f<70>;
	.reg .b64 	%rd<26>;

	ld.param.u64 	%rd9, [_Z13argmax_kernelPKfPiii_param_0];
	ld.param.u64 	%rd10, [_Z13argmax_kernelPKfPiii_param_1];
	ld.param.u32 	%r35, [_Z13argmax_kernelPKfPiii_param_2];
	ld.param.u32 	%r34, [_Z13argmax_kernelPKfPiii_param_3];
	mov.u32 	%r36, %ctaid.x;
	mov.u32 	%r37, %ntid.x;
	mov.u32 	%r38, %tid.x;
	mad.lo.s32 	%r1, %r36, %r37, %r38;
	setp.ge.s32 	%p1, %r1, %r35;
	@%p1 bra 	$L__BB7_16;
	cvta.to.global.u64 	%rd1, %rd9;
	mul.lo.s32 	%r2, %r34, %r1;
	setp.lt.s32 	%p2, %r34, 2;
	mov.b32 	%r111, 0;
	@%p2 bra 	$L__BB7_15;
	mul.wide.s32 	%rd11, %r2, 4;
	add.s64 	%rd2, %rd1, %rd11;
	ld.global.nc.f32 	%f67, [%rd2];
	add.s32 	%r3, %r34, -1;
	add.s32 	%r43, %r34, -2;
	and.b32  	%r4, %r3, 15;
	setp.lt.u32 	%p3, %r43, 15;
	mov.b32 	%r111, 0;
	mov.b32 	%r103, 1;
	@%p3 bra 	$L__BB7_6;
	and.b32  	%r5, %r3, -16;
	add.s64 	%rd13, %rd11, %rd1;
	add.s64 	%rd24, %rd13, 32;
	mov.b32 	%r97, 0;
	mov.u32 	%r111, %r97;
$L__BB7_4:
	.pragma "nounroll";
	add.s32 	%r45, %r97, 1;
	ld.global.nc.f32 	%f11, [%rd24+-28];
	setp.gt.f32 	%p4, %f11, %f67;
	selp.b32 	%r46, %r45, %r111, %p4;
	selp.f32 	%f12, %f11, %f67, %p4;
	ld.global.nc.f32 	%f13, [%rd24+-24];
	setp.gt.f32 	%p5, %f13, %f12;
	add.s32 	%r47, %r97, 2;
	selp.b32 	%r48, %r47, %r46, %p5;
	selp.f32 	%f14, %f13, %f12, %p5;
	ld.global.nc.f32 	%f15, [%rd24+-20];
	setp.gt.f32 	%p6, %f15, %f14;
	add.s32 	%r49, %r97, 3;
	selp.b32 	%r50, %r49, %r48, %p6;
	selp.f32 	%f16, %f15, %f14, %p6;
	ld.global.nc.f32 	%f17, [%rd24+-16];
	setp.gt.f32 	%p7, %f17, %f16;
	add.s32 	%r51, %r97, 4;
	selp.b32 	%r52, %r51, %r50, %p7;
	selp.f32 	%f18, %f17, %f16, %p7;
	ld.global.nc.f32 	%f19, [%rd24+-12];
	setp.gt.f32 	%p8, %f19, %f18;
	add.s32 	%r53, %r97, 5;
	selp.b32 	%r54, %r53, %r52, %p8;
	selp.f32 	%f20, %f19, %f18, %p8;
	ld.global.nc.f32 	%f21, [%rd24+-8];
	setp.gt.f32 	%p9, %f21, %f20;
	add.s32 	%r55, %r97, 6;
	selp.b32 	%r56, %r55, %r54, %p9;
	selp.f32 	%f22, %f21, %f20, %p9;
	ld.global.nc.f32 	%f23, [%rd24+-4];
	setp.gt.f32 	%p10, %f23, %f22;
	add.s32 	%r57, %r97, 7;
	selp.b32 	%r58, %r57, %r56, %p10;
	selp.f32 	%f24, %f23, %f22, %p10;
	ld.global.nc.f32 	%f25, [%rd24];
	setp.gt.f32 	%p11, %f25, %f24;
	add.s32 	%r59, %r97, 8;
	selp.b32 	%r60, %r59, %r58, %p11;
	selp.f32 	%f26, %f25, %f24, %p11;
	ld.global.nc.f32 	%f27, [%rd24+4];
	setp.gt.f32 	%p12, %f27, %f26;
	add.s32 	%r61, %r97, 9;
	selp.b32 	%r62, %r61, %r60, %p12;
	selp.f32 	%f28, %f27, %f26, %p12;
	ld.global.nc.f32 	%f29, [%rd24+8];
	setp.gt.f32 	%p13, %f29, %f28;
	add.s32 	%r63, %r97, 10;
	selp.b32 	%r64, %r63, %r62, %p13;
	selp.f32 	%f30, %f29, %f28, %p13;
	ld.global.nc.f32 	%f31, [%rd24+12];
	setp.gt.f32 	%p14, %f31, %f30;
	add.s32 	%r65, %r97, 11;
	selp.b32 	%r66, %r65, %r64, %p14;
	selp.f32 	%f32, %f31, %f30, %p14;
	ld.global.nc.f32 	%f33, [%rd24+16];
	setp.gt.f32 	%p15, %f33, %f32;
	add.s32 	%r67, %r97, 12;
	selp.b32 	%r68, %r67, %r66, %p15;
	selp.f32 	%f34, %f33, %f32, %p15;
	ld.global.nc.f32 	%f35, [%rd24+20];
	setp.gt.f32 	%p16, %f35, %f34;
	add.s32 	%r69, %r97, 13;
	selp.b32 	%r70, %r69, %r68, %p16;
	selp.f32 	%f36, %f35, %f34, %p16;
	ld.global.nc.f32 	%f37, [%rd24+24];
	setp.gt.f32 	%p17, %f37, %f36;
	add.s32 	%r71, %r97, 14;
	selp.b32 	%r72, %r71, %r70, %p17;
	selp.f32 	%f38, %f37, %f36, %p17;
	ld.global.nc.f32 	%f39, [%rd24+28];
	setp.gt.f32 	%p18, %f39, %f38;
	add.s32 	%r73, %r97, 15;
	selp.b32 	%r74, %r73, %r72, %p18;
	selp.f32 	%f40, %f39, %f38, %p18;
	ld.global.nc.f32 	%f41, [%rd24+32];
	setp.gt.f32 	%p19, %f41, %f40;
	add.s32 	%r97, %r97, 16;
	selp.b32 	%r111, %r97, %r74, %p19;
	selp.f32 	%f67, %f41, %f40, %p19;
	add.s64 	%rd24, %rd24, 64;
	setp.ne.s32 	%p20, %r97, %r5;
	@%p20 bra 	$L__BB7_4;
	add.s32 	%r103, %r97, 1;
$L__BB7_6:
	setp.eq.s32 	%p21, %r4, 0;
	@%p21 bra 	$L__BB7_15;
	and.b32  	%r14, %r3, 7;
	setp.lt.u32 	%p22, %r4, 8;
	@%p22 bra 	$L__BB7_9;
	mul.wide.u32 	%rd14, %r103, 4;
	add.s64 	%rd15, %rd2, %rd14;
	ld.global.nc.f32 	%f42, [%rd15];
	setp.gt.f32 	%p23, %f42, %f67;
	selp.b32 	%r76, %r103, %r111, %p23;
	selp.f32 	%f43, %f42, %f67, %p23;
	add.s32 	%r77, %r103, 1;
	ld.global.nc.f32 	%f44, [%rd15+4];
	setp.gt.f32 	%p24, %f44, %f43;
	selp.b32 	%r78, %r77, %r76, %p24;
	selp.f32 	%f45, %f44, %f43, %p24;
	add.s32 	%r79, %r103, 2;
	ld.global.nc.f32 	%f46, [%rd15+8];
	setp.gt.f32 	%p25, %f46, %f45;
	selp.b32 	%r80, %r79, %r78, %p25;
	selp.f32 	%f47, %f46, %f45, %p25;
	add.s32 	%r81, %r103, 3;
	ld.global.nc.f32 	%f48, [%rd15+12];
	setp.gt.f32 	%p26, %f48, %f47;
	selp.b32 	%r82, %r81, %r80, %p26;
	selp.f32 	%f49, %f48, %f47, %p26;
	add.s32 	%r83, %r103, 4;
	ld.global.nc.f32 	%f50, [%rd15+16];
	setp.gt.f32 	%p27, %f50, %f49;
	selp.b32 	%r84, %r83, %r82, %p27;
	selp.f32 	%f51, %f50, %f49, %p27;
	add.s32 	%r85, %r103, 5;
	ld.global.nc.f32 	%f52, [%rd15+20];
	setp.gt.f32 	%p28, %f52, %f51;
	selp.b32 	%r86, %r85, %r84, %p28;
	selp.f32 	%f53, %f52, %f51, %p28;
	add.s32 	%r87, %r103, 6;
	ld.global.nc.f32 	%f54, [%rd15+24];
	setp.gt.f32 	%p29, %f54, %f53;
	selp.b32 	%r88, %r87, %r86, %p29;
	selp.f32 	%f55, %f54, %f53, %p29;
	add.s32 	%r89, %r103, 7;
	ld.global.nc.f32 	%f56, [%rd15+28];
	setp.gt.f32 	%p30, %f56, %f55;
	selp.b32 	%r111, %r89, %r88, %p30;
	selp.f32 	%f67, %f56, %f55, %p30;
	add.s32 	%r103, %r103, 8;
$L__BB7_9:
	setp.eq.s32 	%p31, %r14, 0;
	@%p31 bra 	$L__BB7_15;
	and.b32  	%r20, %r3, 3;
	setp.lt.u32 	%p32, %r14, 4;
	@%p32 bra 	$L__BB7_12;
	mul.wide.u32 	%rd16, %r103, 4;
	add.s64 	%rd17, %rd2, %rd16;
	ld.global.nc.f32 	%f57, [%rd17];
	setp.gt.f32 	%p33, %f57, %f67;
	selp.b32 	%r91, %r103, %r111, %p33;
	selp.f32 	%f58, %f57, %f67, %p33;
	add.s32 	%r92, %r103, 1;
	ld.global.nc.f32 	%f59, [%rd17+4];
	setp.gt.f32 	%p34, %f59, %f58;
	selp.b32 	%r93, %r92, %r91, %p34;
	selp.f32 	%f60, %f59, %f58, %p34;
	add.s32 	%r94, %r103, 2;
	ld.global.nc.f32 	%f61, [%rd17+8];
	setp.gt.f32 	%p35, %f61, %f60;
	selp.b32 	%r95, %r94, %r93, %p35;
	selp.f32 	%f62, %f61, %f60, %p35;
	add.s32 	%r96, %r103, 3;
	ld.global.nc.f32 	%f63, [%rd17+12];
	setp.gt.f32 	%p36, %f63, %f62;
	selp.b32 	%r111, %r96, %r95, %p36;
	selp.f32 	%f67, %f63, %f62, %p36;
	add.s32 	%r103, %r103, 4;
$L__BB7_12:
	setp.eq.s32 	%p37, %r20, 0;
	@%p37 bra 	$L__BB7_15;
	mul.wide.u32 	%rd19, %r103, 4;
	add.s64 	%rd20, %rd11, %rd19;
	add.s64 	%rd25, %rd1, %rd20;
	neg.s32 	%r108, %r20;
$L__BB7_14:
	.pragma "nounroll";
	ld.global.nc.f32 	%f64, [%rd25];
	setp.gt.f32 	%p38, %f64, %f67;
	selp.b32 	%r111, %r103, %r111, %p38;
	selp.f32 	%f67, %f64, %f67, %p38;
	add.s32 	%r103, %r103, 1;
	add.s64 	%rd25, %rd25, 4;
	add.s32 	%r108, %r108, 1;
	setp.ne.s32 	%p39, %r108, 0;
	@%p39 bra 	$L__BB7_14;
$L__BB7_15:
	cvta.to.global.u64 	%rd21, %rd10;
	mul.wide.s32 	%rd22, %r1, 4;
	add.s64 	%rd23, %rd21, %rd22;
	st.global.u32 	[%rd23], %r111;
$L__BB7_16:
	ret;

}


// ===== COMPILED SASS (sm_100) =====

	.target	sm_100

	.elftype	@"ET_EXEC"


//--------------------- .note.nv.tkinfo           --------------------------
	.section	.note.nv.tkinfo,"",@"SHT_NOTE"
	.sectionflags	@"SHF_NOTE_NV_TKINFO"
	.tkinfo
        /*0018*/ 	.word	0x00000002
        /*0030*/ 	.string	""
        /*0030*/ 	.string	"ptxas"
        /*0030*/ 	.string	"Cuda compilation tools, release 13.0, V13.0.88"
        /*0030*/ 	.string	"Build cuda_13.0.r13.0/compiler.36424714_0"
        /*0030*/ 	.string	"-arch sm_100 -m 64 "



//--------------------- .note.nv.cuinfo           --------------------------
	.section	.note.nv.cuinfo,"",@"SHT_NOTE"
	.sectionflags	@"SHF_NOTE_NV_CUINFO"
        /*0018*/ 	.short	0x0002
        /*001a*/ 	.short	0x0064
        /*001c*/ 	.short	0x0082
	.zero		2


//--------------------- .nv.info                  --------------------------
	.section	.nv.info,"",@"SHT_CUDA_INFO"
	.align	4


	//----- nvinfo : EIATTR_REGCOUNT
	.align		4
        /*0000*/ 	.byte	0x04, 0x2f
        /*0002*/ 	.short	(.L_6 - .L_5)
	.align		4
.L_5:
        /*0004*/ 	.word	index@(_Z25conv2d_conv1_const_kernelPKfPfiii)
        /*0008*/ 	.word	0x0000002a


	//----- nvinfo : EIATTR_FRAME_SIZE
	.align		4
.L_6:
        /*000c*/ 	.byte	0x04, 0x11
        /*000e*/ 	.short	(.L_8 - .L_7)
	.align		4
.L_7:
        /*0010*/ 	.word	index@(_Z25conv2d_conv1_const_kernelPKfPfiii)
        /*0014*/ 	.word	0x00000000


	//----- nvinfo : EIATTR_REGCOUNT
	.align		4
.L_8:
        /*0018*/ 	.byte	0x04, 0x2f
        /*001a*/ 	.short	(.L_10 - .L_9)
	.align		4
.L_9:
        /*001c*/ 	.word	index@(_Z25if1_pool1_fused_u8_kernelPKfPfPhiiif)
        /*0020*/ 	.word	0x00000016


	//----- nvinfo : EIATTR_FRAME_SIZE
	.align		4
.L_10:
        /*0024*/ 	.byte	0x04, 0x11
        /*0026*/ 	.short	(.L_12 - .L_11)
	.align		4
.L_11:
        /*0028*/ 	.word	index@(_Z25if1_pool1_fused_u8_kernelPKfPfPhiiif)
        /*002c*/ 	.word	0x00000000


	//----- nvinfo : EIATTR_REGCOUNT
	.align		4
.L_12:
        /*0030*/ 	.byte	0x04, 0x2f
        /*0032*/ 	.short	(.L_14 - .L_13)
	.align		4
.L_13:
        /*0034*/ 	.word	index@(_Z34conv2_if_pool2_fused_const_smem_u8PKhPfPhiiif)
        /*0038*/ 	.word	0x00000048


	//----- nvinfo : EIATTR_FRAME_SIZE
	.align		4
.L_14:
        /*003c*/ 	.byte	0x04, 0x11
        /*003e*/ 	.short	(.L_16 - .L_15)
	.align		4
.L_15:
        /*0040*/ 	.word	index@(_Z34conv2_if_pool2_fused_const_smem_u8PKhPfPhiiif)
        /*0044*/ 	.word	0x00000000


	//----- nvinfo : EIATTR_REGCOUNT
	.align		4
.L_16:
        /*0048*/ 	.byte	0x04, 0x2f
        /*004a*/ 	.short	(.L_18 - .L_17)
	.align		4
.L_17:
        /*004c*/ 	.word	index@(_Z24fc1_from_p2_u8_if_kernelPKhPKfS2_PfS3_i)
        /*0050*/ 	.word	0x00000080


	//----- nvinfo : EIATTR_FRAME_SIZE
	.align		4
.L_18:
        /*0054*/ 	.byte	0x04, 0x11
        /*0056*/ 	.short	(.L_20 - .L_19)
	.align		4
.L_19:
        /*0058*/ 	.word	index@(_Z24fc1_from_p2_u8_if_kernelPKhPKfS2_PfS3_i)
        /*005c*/ 	.word	0x00000000


	//----- nvinfo : EIATTR_REGCOUNT
	.align		4
.L_20:
        /*0060*/ 	.byte	0x04, 0x2f
        /*0062*/ 	.short	(.L_22 - .L_21)
	.align		4
.L_21:
        /*0064*/ 	.word	index@(_Z22linear_if_fused_kernelPKfS0_S0_PfS1_iiif)
        /*0068*/ 	.word	0x00000030


	//----- nvinfo : EIATTR_FRAME_SIZE
	.align		4
.L_22:
        /*006c*/ 	.byte	0x04, 0x11
        /*006e*/ 	.short	(.L_24 - .L_23)
	.align		4
.L_23:
        /*0070*/ 	.word	index@(_Z22linear_if_fused_kernelPKfS0_S0_PfS1_iiif)
        /*0074*/ 	.word	0x00000000


	//----- nvinfo : EIATTR_REGCOUNT
	.align		4
.L_24:
        /*0078*/ 	.byte	0x04, 0x2f
        /*007a*/ 	.short	(.L_26 - .L_25)
	.align		4
.L_25:
        /*007c*/ 	.word	index@(_Z16fc3_accum_kernelPKfS0_Pfi)
        /*0080*/ 	.word	0x00000080


	//----- nvinfo : EIATTR_FRAME_SIZE
	.align		4
.L_26:
        /*0084*/ 	.byte	0x04, 0x11
        /*0086*/ 	.short	(.L_28 - .L_27)
	.align		4
.L_27:
        /*0088*/ 	.word	index@(_Z16fc3_accum_kernelPKfS0_Pfi)
        /*008c*/ 	.word	0x00000000


	//----- nvinfo : EIATTR_REGCOUNT
	.align		4
.L_28:
        /*0090*/ 	.byte	0x04, 0x2f
        /*0092*/ 	.short	(.L_30 - .L_29)
	.align		4
.L_29:
        /*0094*/ 	.word	index@(_Z20scale_inplace_kernelPffi)
        /*0098*/ 	.word	0x00000008


	//----- nvinfo : EIATTR_FRAME_SIZE
	.align		4
.L_30:
        /*009c*/ 	.byte	0x04, 0x11
        /*009e*/ 	.short	(.L_32 - .L_31)
	.align		4
.L_31:
        /*00a0*/ 	.word	index@(_Z20scale_inplace_kernelPffi)
        /*00a4*/ 	.word	0x00000000


	//----- nvinfo : EIATTR_REGCOUNT
	.align		4
.L_32:
        /*00a8*/ 	.byte	0x04, 0x2f
        /*00aa*/ 	.short	(.L_34 - .L_33)
	.align		4
.L_33:
        /*00ac*/ 	.word	index@(_Z13argmax_kernelPKfPiii)
        /*00b0*/ 	.word	0x0000001f


	//----- nvinfo : EIATTR_FRAME_SIZE
	.align		4
.L_34:
        /*00b4*/ 	.byte	0x04, 0x11
        /*00b6*/ 	.short	(.L_36 - .L_35)
	.align		4
.L_35:
        /*00b8*/ 	.word	index@(_Z13argmax_kernelPKfPiii)
        /*00bc*/ 	.word	0x00000000


	//----- nvinfo : EIATTR_MIN_STACK_SIZE
	.align		4
.L_36:
        /*00c0*/ 	.byte	0x04, 0x12
        /*00c2*/ 	.short	(.L_38 - .L_37)
	.align		4
.L_37:
        /*00c4*/ 	.word	index@(_Z13argmax_kernelPKfPiii)
        /*00c8*/ 	.word	0x00000000


	//----- nvinfo : EIATTR_MIN_STACK_SIZE
	.align		4
.L_38:
        /*00cc*/ 	.byte	0x04, 0x12
        /*00ce*/ 	.short	(.L_40 - .L_39)
	.align		4
.L_39:
        /*00d0*/ 	.word	index@(_Z20scale_inplace_kernelPffi)
        /*00d4*/ 	.word	0x00000000


	//----- nvinfo : EIATTR_MIN_STACK_SIZE
	.align		4
.L_40:
        /*00d8*/ 	.byte	0x04, 0x12
        /*00da*/ 	.short	(.L_42 - .L_41)
	.align		4
.L_41:
        /*00dc*/ 	.word	index@(_Z16fc3_accum_kernelPKfS0_Pfi)
        /*00e0*/ 	.word	0x00000000


	//----- nvinfo : EIATTR_MIN_STACK_SIZE
	.align		4
.L_42:
        /*00e4*/ 	.byte	0x04, 0x12
        /*00e6*/ 	.short	(.L_44 - .L_43)
	.align		4
.L_43:
        /*00e8*/ 	.word	index@(_Z22linear_if_fused_kernelPKfS0_S0_PfS1_iiif)
        /*00ec*/ 	.word	0x00000000


	//----- nvinfo : EIATTR_MIN_STACK_SIZE
	.align		4
.L_44:
        /*00f0*/ 	.byte	0x04, 0x12
        /*00f2*/ 	.short	(.L_46 - .L_45)
	.align		4
.L_45:
        /*00f4*/ 	.word	index@(_Z24fc1_from_p2_u8_if_kernelPKhPKfS2_PfS3_i)
        /*00f8*/ 	.word	0x00000000


	//----- nvinfo : EIATTR_MIN_STACK_SIZE
	.align		4
.L_46:
        /*00fc*/ 	.byte	0x04, 0x12
        /*00fe*/ 	.short	(.L_48 - .L_47)
	.align		4
.L_47:
        /*0100*/ 	.word	index@(_Z34conv2_if_pool2_fused_const_smem_u8PKhPfPhiiif)
        /*0104*/ 	.word	0x00000000


	//----- nvinfo : EIATTR_MIN_STACK_SIZE
	.align		4
.L_48:
        /*0108*/ 	.byte	0x04, 0x12
        /*010a*/ 	.short	(.L_50 - .L_49)
	.align		4
.L_49:
        /*010c*/ 	.word	index@(_Z25if1_pool1_fused_u8_kernelPKfPfPhiiif)
        /*0110*/ 	.word	0x00000000


	//----- nvinfo : EIATTR_MIN_STACK_SIZE
	.align		4
.L_50:
        /*0114*/ 	.byte	0x04, 0x12
        /*0116*/ 	.short	(.L_52 - .L_51)
	.align		4
.L_51:
        /*0118*/ 	.word	index@(_Z25conv2d_conv1_const_kernelPKfPfiii)
        /*011c*/ 	.word	0x00000000
.L_52:


//--------------------- .nv.compat                --------------------------
	.section	.nv.compat,"",@"SHT_CUDA_COMPAT_INFO"
	.align	4
        /*0000*/ 	.byte	0x02, 0x09, 0x00, 0x00, 0x02, 0x02, 0x01, 0x00, 0x02, 0x05, 0x05, 0x00, 0x03, 0x07, 0x01, 0x01
        /*0010*/ 	.byte	0x02, 0x03, 0x00, 0x00, 0x02, 0x06, 0x01, 0x00, 0x04, 0x0b, 0x08, 0x00, 0x01, 0x00, 0x00, 0x00
        /*0020*/ 	.byte	0x00, 0x00, 0x00, 0x00


//--------------------- .nv.info._Z13argmax_kernelPKfPiii --------------------------
	.section	.nv.info._Z13argmax_kernelPKfPiii,"",@"SHT_CUDA_INFO"
	.sectionflags	@""
	.align	4


	//----- nvinfo : EIATTR_CUDA_API_VERSION
	.align		4
        /*0000*/ 	.byte	0x04, 0x37
        /*0002*/ 	.short	(.L_54 - .L_53)
.L_53:
        /*0004*/ 	.word	0x00000082


	//----- nvinfo : EIATTR_KPARAM_INFO
	.align		4
.L_54:
        /*0008*/ 	.byte	0x04, 0x17
        /*000a*/ 	.short	(.L_56 - .L_55)
.L_55:
        /*000c*/ 	.word	0x00000000
        /*0010*/ 	.short	0x0003
        /*0012*/ 	.short	0x0014
        /*0014*/ 	.byte	0x00, 0xf0, 0x11, 0x00


	//----- nvinfo : EIATTR_KPARAM_INFO
	.align		4
.L_56:
        /*0018*/ 	.byte	0x04, 0x17
        /*001a*/ 	.short	(.L_58 - .L_57)
.L_57:
        /*001c*/ 	.word	0x00000000
        /*0020*/ 	.short	0x0002
        /*0022*/ 	.short	0x0010
        /*0024*/ 	.byte	0x00, 0xf0, 0x11, 0x00


	//----- nvinfo : EIATTR_KPARAM_INFO
	.align		4
.L_58:
        /*0028*/ 	.byte	0x04, 0x17
        /*002a*/ 	.short	(.L_60 - .L_59)
.L_59:
        /*002c*/ 	.word	0x00000000
        /*0030*/ 	.short	0x0001
        /*0032*/ 	.short	0x0008
        /*0034*/ 	.byte	0x00, 0xf5, 0x21, 0x00


	//----- nvinfo : EIATTR_KPARAM_INFO
	.align		4
.L_60:
        /*0038*/ 	.byte	0x04, 0x17
        /*003a*/ 	.short	(.L_62 - .L_61)
.L_61:
        /*003c*/ 	.word	0x00000000
        /*0040*/ 	.short	0x0000
        /*0042*/ 	.short	0x0000
        /*0044*/ 	.byte	0x00, 0xf5, 0x21, 0x00


	//----- nvinfo : EIATTR_SPARSE_MMA_MASK
	.align		4
.L_62:
        /*0048*/ 	.byte	0x03, 0x50
        /*004a*/ 	.short	0x0000


	//----- nvinfo : EIATTR_MAXREG_COUNT
	.align		4
        /*004c*/ 	.byte	0x03, 0x1b
        /*004e*/ 	.short	0x0080


	//----- nvinfo : EIATTR_MERCURY_ISA_VERSION
	.align		4
        /*0050*/ 	.byte	0x03, 0x5f
        /*0052*/ 	.short	0x0101


	//----- nvinfo : EIATTR_VRC_CTA_INIT_COUNT
	.align		4
        /*0054*/ 	.byte	0x02, 0x4a
	.zero		1
	.zero		1


	//----- nvinfo : EIATTR_EXIT_INSTR_OFFSETS
	.align		4
        /*0058*/ 	.byte	0x04, 0x1c
        /*005a*/ 	.short	(.L_64 - .L_63)


	//   ....[0]....
.L_63:
        /*005c*/ 	.word	0x00000070


	//   ....[1]....
        /*0060*/ 	.word	0x00000b80


	//----- nvinfo : EIATTR_MAX_THREADS
	.align		4
.L_64:
        /*0064*/ 	.byte	0x04, 0x05
        /*0066*/ 	.short	(.L_66 - .L_65)
.L_65:
        /*0068*/ 	.word	0x00000100
        /*006c*/ 	.word	0x00000001
        /*0070*/ 	.word	0x00000001


	//----- nvinfo : EIATTR_CBANK_PARAM_SIZE
	.align		4
.L_66:
        /*0074*/ 	.byte	0x03, 0x19
        /*0076*/ 	.short	0x0018


	//----- nvinfo : EIATTR_PARAM_CBANK
	.align		4
        /*0078*/ 	.byte	0x04, 0x0a
        /*007a*/ 	.short	(.L_68 - .L_67)
	.align		4
.L_67:
        /*007c*/ 	.word	index@(.nv.constant0._Z13argmax_kernelPKfPiii)
        /*0080*/ 	.short	0x0380
        /*0082*/ 	.short	0x0018


	//----- nvinfo : EIATTR_SW_WAR
	.align		4
.L_68:
        /*0084*/ 	.byte	0x04, 0x36
        /*0086*/ 	.short	(.L_70 - .L_69)
.L_69:
        /*0088*/ 	.word	0x00000008
.L_70:


//--------------------- .nv.info._Z20scale_inplace_kernelPffi --------------------------
	.section	.nv.info._Z20scale_inplace_kernelPffi,"",@"SHT_CUDA_INFO"
	.sectionflags	@""
	.align	4


	//----- nvinfo : EIATTR_CUDA_API_VERSION
	.align		4
        /*0000*/ 	.byte	0x04, 0x37
        /*0002*/ 	.short	(.L_72 - .L_71)
.L_71:
        /*0004*/ 	.word	0x00000082


	//----- nvinfo : EIATTR_KPARAM_INFO
	.align		4
.L_72:
        /*0008*/ 	.byte	0x04, 0x17
        /*000a*/ 	.short	(.L_74 - .L_73)
.L_73:
        /*000c*/ 	.word	0x00000000
        /*0010*/ 	.short	0x0002
        /*0012*/ 	.short	0x000c
        /*0014*/ 	.byte	0x00, 0xf0, 0x11, 0x00


	//----- nvinfo : EIATTR_KPARAM_INFO
	.align		4
.L_74:
        /*0018*/ 	.byte	0x04, 0x17
        /*001a*/ 	.short	(.L_76 - .L_75)
.L_75:
        /*001c*/ 	.word	0x00000000
        /*0020*/ 	.short	0x0001
        /*0022*/ 	.short	0x0008
        /*0024*/ 	.byte	0x00, 0xf0, 0x11, 0x00


	//----- nvinfo : EIATTR_KPARAM_INFO
	.align		4
.L_76:
        /*0028*/ 	.byte	0x04, 0x17
        /*002a*/ 	.short	(.L_78 - .L_77)
.L_77:
        /*002c*/ 	.word	0x00000000
        /*0030*/ 	.short	0x0000
        /*0032*/ 	.short	0x0000
        /*0034*/ 	.byte	0x00, 0xf5, 0x21, 0x00


	//----- nvinfo : EIATTR_SPARSE_MMA_MASK
	.align		4
.L_78:
        /*0038*/ 	.byte	0x03, 0x50
        /*003a*/ 	.short	0x0000


	//----- nvinfo : EIATTR_MAXREG_COUNT
	.align		4
        /*003c*/ 	.byte	0x03, 0x1b
        /*003e*/ 	.short	0x0080


	//----- nvinfo : EIATTR_MERCURY_ISA_VERSION
	.align		4
        /*0040*/ 	.byte	0x03, 0x5f
        /*0042*/ 	.short	0x0101


	//----- nvinfo : EIATTR_VRC_CTA_INIT_COUNT
	.align		4
        /*0044*/ 	.byte	0x02, 0x4a
	.zero		1
	.zero		1


	//----- nvinfo : EIATTR_EXIT_INSTR_OFFSETS
	.align		4
        /*0048*/ 	.byte	0x04, 0x1c
        /*004a*/ 	.short	(.L_80 - .L_79)


	//   ....[0]....
.L_79:
        /*004c*/ 	.word	0x00000070


	//   ....[1]....
        /*0050*/ 	.word	0x000000f0


	//----- nvinfo : EIATTR_MAX_THREADS
	.align		4
.L_80:
        /*0054*/ 	.byte	0x04, 0x05
        /*0056*/ 	.short	(.L_82 - .L_81)
.L_81:
        /*0058*/ 	.word	0x00000100
        /*005c*/ 	.word	0x00000001
        /*0060*/ 	.word	0x00000001


	//----- nvinfo : EIATTR_CBANK_PARAM_SIZE
	.align		4
.L_82:
        /*0064*/ 	.byte	0x03, 0x19
        /*0066*/ 	.short	0x0010


	//----- nvinfo : EIATTR_PARAM_CBANK
	.align		4
        /*0068*/ 	.byte	0x04, 0x0a
        /*006a*/ 	.short	(.L_84 - .L_83)
	.align		4
.L_83:
        /*006c*/ 	.word	index@(.nv.constant0._Z20scale_inplace_kernelPffi)
        /*0070*/ 	.short	0x0380
        /*0072*/ 	.short	0x0010


	//----- nvinfo : EIATTR_SW_WAR
	.align		4
.L_84:
        /*0074*/ 	.byte	0x04, 0x36
        /*0076*/ 	.short	(.L_86 - .L_85)
.L_85:
        /*0078*/ 	.word	0x00000008
.L_86:


//--------------------- .nv.info._Z16fc3_accum_kernelPKfS0_Pfi --------------------------
	.section	.nv.info._Z16fc3_accum_kernelPKfS0_Pfi,"",@"SHT_CUDA_INFO"
	.sectionflags	@""
	.align	4


	//----- nvinfo : EIATTR_CUDA_API_VERSION
	.align		4
        /*0000*/ 	.byte	0x04, 0x37
        /*0002*/ 	.short	(.L_88 - .L_87)
.L_87:
        /*0004*/ 	.word	0x00000082


	//----- nvinfo : EIATTR_KPARAM_INFO
	.align		4
.L_88:
        /*0008*/ 	.byte	0x04, 0x17
        /*000a*/ 	.short	(.L_90 - .L_89)
.L_89:
        /*000c*/ 	.word	0x00000000
        /*0010*/ 	.short	0x0003
        /*0012*/ 	.short	0x0018
        /*0014*/ 	.byte	0x00, 0xf0, 0x11, 0x00


	//----- nvinfo : EIATTR_KPARAM_INFO
	.align		4
.L_90:
        /*0018*/ 	.byte	0x04, 0x17
        /*001a*/ 	.short	(.L_92 - .L_91)
.L_91:
        /*001c*/ 	.word	0x00000000
        /*0020*/ 	.short	0x0002
        /*0022*/ 	.short	0x0010
        /*0024*/ 	.byte	0x00, 0xf5, 0x21, 0x00


	//----- nvinfo : EIATTR_KPARAM_INFO
	.align		4
.L_92:
        /*0028*/ 	.byte	0x04, 0x17
        /*002a*/ 	.short	(.L_94 - .L_93)
.L_93:
        /*002c*/ 	.word	0x00000000
        /*0030*/ 	.short	0x0001
        /*0032*/ 	.short	0x0008
        /*0034*/ 	.byte	0x00, 0xf5, 0x21, 0x00


	//----- nvinfo : EIATTR_KPARAM_INFO
	.align		4
.L_94:
        /*0038*/ 	.byte	0x04, 0x17
        /*003a*/ 	.short	(.L_96 - .L_95)
.L_95:
        /*003c*/ 	.word	0x00000000
        /*0040*/ 	.short	0x0000
        /*0042*/ 	.short	0x0000
        /*0044*/ 	.byte	0x00, 0xf5, 0x21, 0x00


	//----- nvinfo : EIATTR_SPARSE_MMA_MASK
	.align		4
.L_96:
        /*0048*/ 	.byte	0x03, 0x50
        /*004a*/ 	.short	0x0000


	//----- nvinfo : EIATTR_MAXREG_COUNT
	.align		4
        /*004c*/ 	.byte	0x03, 0x1b
        /*004e*/ 	.short	0x0080


	//----- nvinfo : EIATTR_MERCURY_ISA_VERSION
	.align		4
        /*0050*/ 	.byte	0x03, 0x5f
        /*0052*/ 	.short	0x0101


	//----- nvinfo : EIATTR_VRC_CTA_INIT_COUNT
	.align		4
        /*0054*/ 	.byte	0x02, 0x4a
	.zero		1
	.zero		1


	//----- nvinfo : EIATTR_EXIT_INSTR_OFFSETS
	.align		4
        /*0058*/ 	.byte	0x04, 0x1c
        /*005a*/ 	.short	(.L_98 - .L_97)


	//   ....[0]....
.L_97:
        /*005c*/ 	.word	0x000000c0


	//   ....[1]....
        /*0060*/ 	.word	0x000009d0


	//----- nvinfo : EIATTR_MAX_THREADS
	.align		4
.L_98:
        /*0064*/ 	.byte	0x04, 0x05
        /*0066*/ 	.short	(.L_100 - .L_99)
.L_99:
        /*0068*/ 	.word	0x00000100
        /*006c*/ 	.word	0x00000001
        /*0070*/ 	.word	0x00000001


	//----- nvinfo : EIATTR_CBANK_PARAM_SIZE
	.align		4
.L_100:
        /*0074*/ 	.byte	0x03, 0x19
        /*0076*/ 	.short	0x001c


	//----- nvinfo : EIATTR_PARAM_CBANK
	.align		4
        /*0078*/ 	.byte	0x04, 0x0a
        /*007a*/ 	.short	(.L_102 - .L_101)
	.align		4
.L_101:
        /*007c*/ 	.word	index@(.nv.constant0._Z16fc3_accum_kernelPKfS0_Pfi)
        /*0080*/ 	.short	0x0380
        /*0082*/ 	.short	0x001c


	//----- nvinfo : EIATTR_SW_WAR
	.align		4
.L_102:
        /*0084*/ 	.byte	0x04, 0x36
        /*0086*/ 	.short	(.L_104 - .L_103)
.L_103:
        /*0088*/ 	.word	0x00000008
.L_104:


//--------------------- .nv.info._Z22linear_if_fused_kernelPKfS0_S0_PfS1_iiif --------------------------
	.section	.nv.info._Z22linear_if_fused_kernelPKfS0_S0_PfS1_iiif,"",@"SHT_CUDA_INFO"
	.sectionflags	@""
	.align	4


	//----- nvinfo : EIATTR_CUDA_API_VERSION
	.align		4
        /*0000*/ 	.byte	0x04, 0x37
        /*0002*/ 	.short	(.L_106 - .L_105)
.L_105:
        /*0004*/ 	.word	0x00000082


	//----- nvinfo : EIATTR_KPARAM_INFO
	.align		4
.L_106:
        /*0008*/ 	.byte	0x04, 0x17
        /*000a*/ 	.short	(.L_108 - .L_107)
.L_107:
        /*000c*/ 	.word	0x00000000
        /*0010*/ 	.short	0x0008
        /*0012*/ 	.short	0x0034
        /*0014*/ 	.byte	0x00, 0xf0, 0x11, 0x00


	//----- nvinfo : EIATTR_KPARAM_INFO
	.align		4
.L_108:
        /*0018*/ 	.byte	0x04, 0x17
        /*001a*/ 	.short	(.L_110 - .L_109)
.L_109:
        /*001c*/ 	.word	0x00000000
        /*0020*/ 	.short	0x0007
        /*0022*/ 	.short	0x0030
        /*0024*/ 	.byte	0x00, 0xf0, 0x11, 0x00


	//----- nvinfo : EIATTR_KPARAM_INFO
	.align		4
.L_110:
        /*0028*/ 	.byte	0x04, 0x17
        /*002a*/ 	.short	(.L_112 - .L_111)
.L_111:
        /*002c*/ 	.word	0x00000000
        /*0030*/ 	.short	0x0006
        /*0032*/ 	.short	0x002c
        /*0034*/ 	.byte	0x00, 0xf0, 0x11, 0x00


	//----- nvinfo : EIATTR_KPARAM_INFO
	.align		4
.L_112:
        /*0038*/ 	.byte	0x04, 0x17
        /*003a*/ 	.short	(.L_114 - .L_113)
.L_113:
        /*003c*/ 	.word	0x00000000
        /*0040*/ 	.short	0x0005
        /*0042*/ 	.short	0x0028
        /*0044*/ 	.byte	0x00, 0xf0, 0x11, 0x00


	//----- nvinfo : EIATTR_KPARAM_INFO
	.align		4
.L_114:
        /*0048*/ 	.byte	0x04, 0x17
        /*004a*/ 	.short	(.L_116 - .L_115)
.L_115:
        /*004c*/ 	.word	0x00000000
        /*0050*/ 	.short	0x0004
        /*0052*/ 	.short	0x0020
        /*0054*/ 	.byte	0x00, 0xf5, 0x21, 0x00


	//----- nvinfo : EIATTR_KPARAM_INFO
	.align		4
.L_116:
        /*0058*/ 	.byte	0x04, 0x17
        /*005a*/ 	.short	(.L_118 - .L_117)
.L_117:
        /*005c*/ 	.word	0x00000000
        /*0060*/ 	.short	0x0003
        /*0062*/ 	.short	0x0018
        /*0064*/ 	.byte	0x00, 0xf5, 0x21, 0x00


	//----- nvinfo : EIATTR_KPARAM_INFO
	.align		4
.L_118:
        /*0068*/ 	.byte	0x04, 0x17
        /*006a*/ 	.short	(.L_120 - .L_119)
.L_119:
        /*006c*/ 	.word	0x00000000
        /*0070*/ 	.short	0x0002
        /*0072*/ 	.short	0x0010
        /*0074*/ 	.byte	0x00, 0xf5, 0x21, 0x00


	//----- nvinfo : EIATTR_KPARAM_INFO
	.align		4
.L_120:
        /*0078*/ 	.byte	0x04, 0x17
        /*007a*/ 	.short	(.L_122 - .L_121)
.L_121:
        /*007c*/ 	.word	0x00000000
        /*0080*/ 	.short	0x0001
        /*0082*/ 	.short	0x0008
        /*0084*/ 	.byte	0x00, 0xf5, 0x21, 0x00


	//----- nvinfo : EIATTR_KPARAM_INFO
	.align		4
.L_122:
        /*0088*/ 	.byte	0x04, 0x17
        /*008a*/ 	.short	(.L_124 - .L_123)
.L_123:
        /*008c*/ 	.word	0x00000000
        /*0090*/ 	.short	0x0000
        /*0092*/ 	.short	0x0000
        /*0094*/ 	.byte	0x00, 0xf5, 0x21, 0x00


	//----- nvinfo : EIATTR_SPARSE_MMA_MASK
	.align		4
.L_124:
        /*0098*/ 	.byte	0x03, 0x50
        /*009a*/ 	.short	0x0000


	//----- nvinfo : EIATTR_MAXREG_COUNT
	.align		4
        /*009c*/ 	.byte	0x03, 0x1b
        /*009e*/ 	.short	0x0080


	//----- nvinfo : EIATTR_MERCURY_ISA_VERSION
	.align		4
        /*00a0*/ 	.byte	0x03, 0x5f
        /*00a2*/ 	.short	0x0101


	//----- nvinfo : EIATTR_VRC_CTA_INIT_COUNT
	.align		4
        /*00a4*/ 	.byte	0x02, 0x4a
	.zero		1
	.zero		1


	//----- nvinfo : EIATTR_EXIT_INSTR_OFFSETS
	.align		4
        /*00a8*/ 	.byte	0x04, 0x1c
        /*00aa*/ 	.short	(.L_126 - .L_125)


	//   ....[0]....
.L_125:
        /*00ac*/ 	.word	0x000000d0


	//   ....[1]....
        /*00b0*/ 	.word	0x00001000


	//----- nvinfo : EIATTR_MAX_THREADS
	.align		4
.L_126:
        /*00b4*/ 	.byte	0x04, 0x05
        /*00b6*/ 	.short	(.L_128 - .L_127)
.L_127:
        /*00b8*/ 	.word	0x00000100
        /*00bc*/ 	.word	0x00000001
        /*00c0*/ 	.word	0x00000001


	//----- nvinfo : EIATTR_CBANK_PARAM_SIZE
	.align		4
.L_128:
        /*00c4*/ 	.byte	0x03, 0x19
        /*00c6*/ 	.short	0x0038


	//----- nvinfo : EIATTR_PARAM_CBANK
	.align		4
        /*00c8*/ 	.byte	0x04, 0x0a
        /*00ca*/ 	.short	(.L_130 - .L_129)
	.align		4
.L_129:
        /*00cc*/ 	.word	index@(.nv.constant0._Z22linear_if_fused_kernelPKfS0_S0_PfS1_iiif)
        /*00d0*/ 	.short	0x0380
        /*00d2*/ 	.short	0x0038


	//----- nvinfo : EIATTR_SW_WAR
	.align		4
.L_130:
        /*00d4*/ 	.byte	0x04, 0x36
        /*00d6*/ 	.short	(.L_132 - .L_131)
.L_131:
        /*00d8*/ 	.word	0x00000008
.L_132:


//--------------------- .nv.info._Z24fc1_from_p2_u8_if_kernelPKhPKfS2_PfS3_i --------------------------
	.section	.nv.info._Z24fc1_from_p2_u8_if_kernelPKhPKfS2_PfS3_i,"",@"SHT_CUDA_INFO"
	.sectionflags	@""
	.align	4


	//----- nvinfo : EIATTR_CUDA_API_VERSION
	.align		4
        /*0000*/ 	.byte	0x04, 0x37
        /*0002*/ 	.short	(.L_134 - .L_133)
.L_133:
        /*0004*/ 	.word	0x00000082


	//----- nvinfo : EIATTR_KPARAM_INFO
	.align		4
.L_134:
        /*0008*/ 	.byte	0x04, 0x17
        /*000a*/ 	.short	(.L_136 - .L_135)
.L_135:
        /*000c*/ 	.word	0x00000000
        /*0010*/ 	.short	0x0005
        /*0012*/ 	.short	0x0028
        /*0014*/ 	.byte	0x00, 0xf0, 0x11, 0x00


	//----- nvinfo : EIATTR_KPARAM_INFO
	.align		4
.L_136:
        /*0018*/ 	.byte	0x04, 0x17
        /*001a*/ 	.short	(.L_138 - .L_137)
.L_137:
        /*001c*/ 	.word	0x00000000
        /*0020*/ 	.short	0x0004
        /*0022*/ 	.short	0x0020
        /*0024*/ 	.byte	0x00, 0xf5, 0x21, 0x00


	//----- nvinfo : EIATTR_KPARAM_INFO
	.align		4
.L_138:
        /*0028*/ 	.byte	0x04, 0x17
        /*002a*/ 	.short	(.L_140 - .L_139)
.L_139:
        /*002c*/ 	.word	0x00000000
        /*0030*/ 	.short	0x0003
        /*0032*/ 	.short	0x0018
        /*0034*/ 	.byte	0x00, 0xf5, 0x21, 0x00


	//----- nvinfo : EIATTR_KPARAM_INFO
	.align		4
.L_140:
        /*0038*/ 	.byte	0x04, 0x17
        /*003a*/ 	.short	(.L_142 - .L_141)
.L_141:
        /*003c*/ 	.word	0x00000000
        /*0040*/ 	.short	0x0002
        /*0042*/ 	.short	0x0010
        /*0044*/ 	.byte	0x00, 0xf5, 0x21, 0x00


	//----- nvinfo : EIATTR_KPARAM_INFO
	.align		4
.L_142:
        /*0048*/ 	.byte	0x04, 0x17
        /*004a*/ 	.short	(.L_144 - .L_143)
.L_143:
        /*004c*/ 	.word	0x00000000
        /*0050*/ 	.short	0x0001
        /*0052*/ 	.short	0x0008
        /*0054*/ 	.byte	0x00, 0xf5, 0x21, 0x00


	//----- nvinfo : EIATTR_KPARAM_INFO
	.align		4
.L_144:
        /*0058*/ 	.byte	0x04, 0x17
        /*005a*/ 	.short	(.L_146 - .L_145)
.L_145:
        /*005c*/ 	.word	0x00000000
        /*0060*/ 	.short	0x0000
        /*0062*/ 	.short	0x0000
        /*0064*/ 	.byte	0x00, 0xf5, 0x21, 0x00


	//----- nvinfo : EIATTR_SPARSE_MMA_MASK
	.align		4
.L_146:
        /*0068*/ 	.byte	0x03, 0x50
        /*006a*/ 	.short	0x0000


	//----- nvinfo : EIATTR_MAXREG_COUNT
	.align		4
        /*006c*/ 	.byte	0x03, 0x1b
        /*006e*/ 	.short	0x0080


	//----- nvinfo : EIATTR_MERCURY_ISA_VERSION
	.align		4
        /*0070*/ 	.byte	0x03, 0x5f
        /*0072*/ 	.short	0x0101


	//----- nvinfo : EIATTR_VRC_CTA_INIT_COUNT
	.align		4
        /*0074*/ 	.byte	0x02, 0x4a
	.zero		1
	.zero		1


	//----- nvinfo : EIATTR_EXIT_INSTR_OFFSETS
	.align		4
        /*0078*/ 	.byte	0x04, 0x1c
        /*007a*/ 	.short	(.L_148 - .L_147)


	//   ....[0]....
.L_147:
        /*007c*/ 	.word	0x000000c0


	//   ....[1]....
        /*0080*/ 	.word	0x00003b00


	//----- nvinfo : EIATTR_MAX_THREADS
	.align		4
.L_148:
        /*0084*/ 	.byte	0x04, 0x05
        /*0086*/ 	.short	(.L_150 - .L_149)
.L_149:
        /*0088*/ 	.word	0x00000100
        /*008c*/ 	.word	0x00000001
        /*0090*/ 	.word	0x00000001


	//----- nvinfo : EIATTR_CBANK_PARAM_SIZE
	.align		4
.L_150:
        /*0094*/ 	.byte	0x03, 0x19
        /*0096*/ 	.short	0x002c


	//----- nvinfo : EIATTR_PARAM_CBANK
	.align		4
        /*0098*/ 	.byte	0x04, 0x0a
        /*009a*/ 	.short	(.L_152 - .L_151)
	.align		4
.L_151:
        /*009c*/ 	.word	index@(.nv.constant0._Z24fc1_from_p2_u8_if_kernelPKhPKfS2_PfS3_i)
        /*00a0*/ 	.short	0x0380
        /*00a2*/ 	.short	0x002c


	//----- nvinfo : EIATTR_SW_WAR
	.align		4
.L_152:
        /*00a4*/ 	.byte	0x04, 0x36
        /*00a6*/ 	.short	(.L_154 - .L_153)
.L_153:
        /*00a8*/ 	.word	0x00000008
.L_154:


//--------------------- .nv.info._Z34conv2_if_pool2_fused_const_smem_u8PKhPfPhiiif --------------------------
	.section	.nv.info._Z34conv2_if_pool2_fused_const_smem_u8PKhPfPhiiif,"",@"SHT_CUDA_INFO"
	.sectionflags	@""
	.align	4


	//----- nvinfo : EIATTR_CUDA_API_VERSION
	.align		4
        /*0000*/ 	.byte	0x04, 0x37
        /*0002*/ 	.short	(.L_156 - .L_155)
.L_155:
        /*0004*/ 	.word	0x00000082


	//----- nvinfo : EIATTR_KPARAM_INFO
	.align		4
.L_156:
        /*0008*/ 	.byte	0x04, 0x17
        /*000a*/ 	.short	(.L_158 - .L_157)
.L_157:
        /*000c*/ 	.word	0x00000000
        /*0010*/ 	.short	0x0006
        /*0012*/ 	.short	0x0024
        /*0014*/ 	.byte	0x00, 0xf0, 0x11, 0x00


	//----- nvinfo : EIATTR_KPARAM_INFO
	.align		4
.L_158:
        /*0018*/ 	.byte	0x04, 0x17
        /*001a*/ 	.short	(.L_160 - .L_159)
.L_159:
        /*001c*/ 	.word	0x00000000
        /*0020*/ 	.short	0x0005
        /*0022*/ 	.short	0x0020
        /*0024*/ 	.byte	0x00, 0xf0, 0x11, 0x00


	//----- nvinfo : EIATTR_KPARAM_INFO
	.align		4
.L_160:
        /*0028*/ 	.byte	0x04, 0x17
        /*002a*/ 	.short	(.L_162 - .L_161)
.L_161:
        /*002c*/ 	.word	0x00000000
        /*0030*/ 	.short	0x0004
        /*0032*/ 	.short	0x001c
        /*0034*/ 	.byte	0x00, 0xf0, 0x11, 0x00


	//----- nvinfo : EIATTR_KPARAM_INFO
	.align		4
.L_162:
        /*0038*/ 	.byte	0x04, 0x17
        /*003a*/ 	.short	(.L_164 - .L_163)
.L_163:
        /*003c*/ 	.word	0x00000000
        /*0040*/ 	.short	0x0003
        /*0042*/ 	.short	0x0018
        /*0044*/ 	.byte	0x00, 0xf0, 0x11, 0x00


	//----- nvinfo : EIATTR_KPARAM_INFO
	.align		4
.L_164:
        /*0048*/ 	.byte	0x04, 0x17
        /*004a*/ 	.short	(.L_166 - .L_165)
.L_165:
        /*004c*/ 	.word	0x00000000
        /*0050*/ 	.short	0x0002
        /*0052*/ 	.short	0x0010
        /*0054*/ 	.byte	0x00, 0xf5, 0x21, 0x00


	//----- nvinfo : EIATTR_KPARAM_INFO
	.align		4
.L_166:
        /*0058*/ 	.byte	0x04, 0x17
        /*005a*/ 	.short	(.L_168 - .L_167)
.L_167:
        /*005c*/ 	.word	0x00000000
        /*0060*/ 	.short	0x0001
        /*0062*/ 	.short	0x0008
        /*0064*/ 	.byte	0x00, 0xf5, 0x21, 0x00


	//----- nvinfo : EIATTR_KPARAM_INFO
	.align		4
.L_168:
        /*0068*/ 	.byte	0x04, 0x17
        /*006a*/ 	.short	(.L_170 - .L_169)
.L_169:
        /*006c*/ 	.word	0x00000000
        /*0070*/ 	.short	0x0000
        /*0072*/ 	.short	0x0000
        /*0074*/ 	.byte	0x00, 0xf5, 0x21, 0x00


	//----- nvinfo : EIATTR_SPARSE_MMA_MASK
	.align		4
.L_170:
        /*0078*/ 	.byte	0x03, 0x50
        /*007a*/ 	.short	0x0000


	//----- nvinfo : EIATTR_MAXREG_COUNT
	.align		4
        /*007c*/ 	.byte	0x03, 0x1b
        /*007e*/ 	.short	0x0080


	//----- nvinfo : EIATTR_NUM_BARRIERS
	.align		4
        /*0080*/ 	.byte	0x02, 0x4c
        /*0082*/ 	.byte	0x01
	.zero		1


	//----- nvinfo : EIATTR_MERCURY_ISA_VERSION
	.align		4
        /*0084*/ 	.byte	0x03, 0x5f
        /*0086*/ 	.short	0x0101


	//----- nvinfo : EIATTR_VRC_CTA_INIT_COUNT
	.align		4
        /*0088*/ 	.byte	0x02, 0x4a
	.zero		1
	.zero		1


	//----- nvinfo : EIATTR_EXIT_INSTR_OFFSETS
	.align		4
        /*008c*/ 	.byte	0x04, 0x1c
        /*008e*/ 	.short	(.L_172 - .L_171)


	//   ....[0]....
.L_171:
        /*0090*/ 	.word	0x00000160


	//   ....[1]....
        /*0094*/ 	.word	0x00002200


	//----- nvinfo : EIATTR_MAX_THREADS
	.align		4
.L_172:
        /*0098*/ 	.byte	0x04, 0x05
        /*009a*/ 	.short	(.L_174 - .L_173)
.L_173:
        /*009c*/ 	.word	0x00000010
        /*00a0*/ 	.word	0x00000001
        /*00a4*/ 	.word	0x00000001


	//----- nvinfo : EIATTR_CRS_STACK_SIZE
	.align		4
.L_174:
        /*00a8*/ 	.byte	0x04, 0x1e
        /*00aa*/ 	.short	(.L_176 - .L_175)
.L_175:
        /*00ac*/ 	.word	0x00000000


	//----- nvinfo : EIATTR_CBANK_PARAM_SIZE
	.align		4
.L_176:
        /*00b0*/ 	.byte	0x03, 0x19
        /*00b2*/ 	.short	0x0028


	//----- nvinfo : EIATTR_PARAM_CBANK
	.align		4
        /*00b4*/ 	.byte	0x04, 0x0a
        /*00b6*/ 	.short	(.L_178 - .L_177)
	.align		4
.L_177:
        /*00b8*/ 	.word	index@(.nv.constant0._Z34conv2_if_pool2_fused_const_smem_u8PKhPfPhiiif)
        /*00bc*/ 	.short	0x0380
        /*00be*/ 	.short	0x0028


	//----- nvinfo : EIATTR_SW_WAR
	.align		4
.L_178:
        /*00c0*/ 	.byte	0x04, 0x36
        /*00c2*/ 	.short	(.L_180 - .L_179)
.L_179:
        /*00c4*/ 	.word	0x00000008
.L_180:


//--------------------- .nv.info._Z25if1_pool1_fused_u8_kernelPKfPfPhiiif --------------------------
	.section	.nv.info._Z25if1_pool1_fused_u8_kernelPKfPfPhiiif,"",@"SHT_CUDA_INFO"
	.sectionflags	@""
	.align	4


	//----- nvinfo : EIATTR_CUDA_API_VERSION
	.align		4
        /*0000*/ 	.byte	0x04, 0x37
        /*0002*/ 	.short	(.L_182 - .L_181)
.L_181:
        /*0004*/ 	.word	0x00000082


	//----- nvinfo : EIATTR_KPARAM_INFO
	.align		4
.L_182:
        /*0008*/ 	.byte	0x04, 0x17
        /*000a*/ 	.short	(.L_184 - .L_183)
.L_183:
        /*000c*/ 	.word	0x00000000
        /*0010*/ 	.short	0x0006
        /*0012*/ 	.short	0x0024
        /*0014*/ 	.byte	0x00, 0xf0, 0x11, 0x00


	//----- nvinfo : EIATTR_KPARAM_INFO
	.align		4
.L_184:
        /*0018*/ 	.byte	0x04, 0x17
        /*001a*/ 	.short	(.L_186 - .L_185)
.L_185:
        /*001c*/ 	.word	0x00000000
        /*0020*/ 	.short	0x0005
        /*0022*/ 	.short	0x0020
        /*0024*/ 	.byte	0x00, 0xf0, 0x11, 0x00


	//----- nvinfo : EIATTR_KPARAM_INFO
	.align		4
.L_186:
        /*0028*/ 	.byte	0x04, 0x17
        /*002a*/ 	.short	(.L_188 - .L_187)
.L_187:
        /*002c*/ 	.word	0x00000000
        /*0030*/ 	.short	0x0004
        /*0032*/ 	.short	0x001c
        /*0034*/ 	.byte	0x00, 0xf0, 0x11, 0x00


	//----- nvinfo : EIATTR_KPARAM_INFO
	.align		4
.L_188:
        /*0038*/ 	.byte	0x04, 0x17
        /*003a*/ 	.short	(.L_190 - .L_189)
.L_189:
        /*003c*/ 	.word	0x00000000
        /*0040*/ 	.short	0x0003
        /*0042*/ 	.short	0x0018
        /*0044*/ 	.byte	0x00, 0xf0, 0x11, 0x00


	//----- nvinfo : EIATTR_KPARAM_INFO
	.align		4
.L_190:
        /*0048*/ 	.byte	0x04, 0x17
        /*004a*/ 	.short	(.L_192 - .L_191)
.L_191:
        /*004c*/ 	.word	0x00000000
        /*0050*/ 	.short	0x0002
        /*0052*/ 	.short	0x0010
        /*0054*/ 	.byte	0x00, 0xf5, 0x21, 0x00


	//----- nvinfo : EIATTR_KPARAM_INFO
	.align		4
.L_192:
        /*0058*/ 	.byte	0x04, 0x17
        /*005a*/ 	.short	(.L_194 - .L_193)
.L_193:
        /*005c*/ 	.word	0x00000000
        /*0060*/ 	.short	0x0001
        /*0062*/ 	.short	0x0008
        /*0064*/ 	.byte	0x00, 0xf5, 0x21, 0x00


	//----- nvinfo : EIATTR_KPARAM_INFO
	.align		4
.L_194:
        /*0068*/ 	.byte	0x04, 0x17
        /*006a*/ 	.short	(.L_196 - .L_195)
.L_195:
        /*006c*/ 	.word	0x00000000
        /*0070*/ 	.short	0x0000
        /*0072*/ 	.short	0x0000
        /*0074*/ 	.byte	0x00, 0xf5, 0x21, 0x00


	//----- nvinfo : EIATTR_SPARSE_MMA_MASK
	.align		4
.L_196:
        /*0078*/ 	.byte	0x03, 0x50
        /*007a*/ 	.short	0x0000


	//----- nvinfo : EIATTR_MAXREG_COUNT
	.align		4
        /*007c*/ 	.byte	0x03, 0x1b
        /*007e*/ 	.short	0x0080


	//----- nvinfo : EIATTR_MERCURY_ISA_VERSION
	.align		4
        /*0080*/ 	.byte	0x03, 0x5f
        /*0082*/ 	.short	0x0101


	//----- nvinfo : EIATTR_VRC_CTA_INIT_COUNT
	.align		4
        /*0084*/ 	.byte	0x02, 0x4a
	.zero		1
	.zero		1


	//----- nvinfo : EIATTR_EXIT_INSTR_OFFSETS
	.align		4
        /*0088*/ 	.byte	0x04, 0x1c
        /*008a*/ 	.short	(.L_198 - .L_197)


	//   ....[0]....
.L_197:
        /*008c*/ 	.word	0x00000140


	//   ....[1]....
        /*0090*/ 	.word	0x00000510


	//----- nvinfo : EIATTR_MAX_THREADS
	.align		4
.L_198:
        /*0094*/ 	.byte	0x04, 0x05
        /*0096*/ 	.short	(.L_200 - .L_199)
.L_199:
        /*0098*/ 	.word	0x00000100
        /*009c*/ 	.word	0x00000001
        /*00a0*/ 	.word	0x00000001


	//----- nvinfo : EIATTR_CBANK_PARAM_SIZE
	.align		4
.L_200:
        /*00a4*/ 	.byte	0x03, 0x19
        /*00a6*/ 	.short	0x0028


	//----- nvinfo : EIATTR_PARAM_CBANK
	.align		4
        /*00a8*/ 	.byte	0x04, 0x0a
        /*00aa*/ 	.short	(.L_202 - .L_201)
	.align		4
.L_201:
        /*00ac*/ 	.word	index@(.nv.constant0._Z25if1_pool1_fused_u8_kernelPKfPfPhiiif)
        /*00b0*/ 	.short	0x0380
        /*00b2*/ 	.short	0x0028


	//----- nvinfo : EIATTR_SW_WAR
	.align		4
.L_202:
        /*00b4*/ 	.byte	0x04, 0x36
        /*00b6*/ 	.short	(.L_204 - .L_203)
.L_203:
        /*00b8*/ 	.word	0x00000008
.L_204:


//--------------------- .nv.info._Z25conv2d_conv1_const_kernelPKfPfiii --------------------------
	.section	.nv.info._Z25conv2d_conv1_const_kernelPKfPfiii,"",@"SHT_CUDA_INFO"
	.sectionflags	@""
	.align	4


	//----- nvinfo : EIATTR_CUDA_API_VERSION
	.align		4
        /*0000*/ 	.byte	0x04, 0x37
        /*0002*/ 	.short	(.L_206 - .L_205)
.L_205:
        /*0004*/ 	.word	0x00000082


	//----- nvinfo : EIATTR_KPARAM_INFO
	.align		4
.L_206:
        /*0008*/ 	.byte	0x04, 0x17
        /*000a*/ 	.short	(.L_208 - .L_207)
.L_207:
        /*000c*/ 	.word	0x00000000
        /*0010*/ 	.short	0x0004
        /*0012*/ 	.short	0x0018
        /*0014*/ 	.byte	0x00, 0xf0, 0x11, 0x00


	//----- nvinfo : EIATTR_KPARAM_INFO
	.align		4
.L_208:
        /*0018*/ 	.byte	0x04, 0x17
        /*001a*/ 	.short	(.L_210 - .L_209)
.L_209:
        /*001c*/ 	.word	0x00000000
        /*0020*/ 	.short	0x0003
        /*0022*/ 	.short	0x0014
        /*0024*/ 	.byte	0x00, 0xf0, 0x11, 0x00


	//----- nvinfo : EIATTR_KPARAM_INFO
	.align		4
.L_210:
        /*0028*/ 	.byte	0x04, 0x17
        /*002a*/ 	.short	(.L_212 - .L_211)
.L_211:
        /*002c*/ 	.word	0x00000000
        /*0030*/ 	.short	0x0002
        /*0032*/ 	.short	0x0010
        /*0034*/ 	.byte	0x00, 0xf0, 0x11, 0x00


	//----- nvinfo : EIATTR_KPARAM_INFO
	.align		4
.L_212:
        /*0038*/ 	.byte	0x04, 0x17
        /*003a*/ 	.short	(.L_214 - .L_213)
.L_213:
        /*003c*/ 	.word	0x00000000
        /*0040*/ 	.short	0x0001
        /*0042*/ 	.short	0x0008
        /*0044*/ 	.byte	0x00, 0xf5, 0x21, 0x00


	//----- nvinfo : EIATTR_KPARAM_INFO
	.align		4
.L_214:
        /*0048*/ 	.byte	0x04, 0x17
        /*004a*/ 	.short	(.L_216 - .L_215)
.L_215:
        /*004c*/ 	.word	0x00000000
        /*0050*/ 	.short	0x0000
        /*0052*/ 	.short	0x0000
        /*0054*/ 	.byte	0x00, 0xf5, 0x21, 0x00


	//----- nvinfo : EIATTR_SPARSE_MMA_MASK
	.align		4
.L_216:
        /*0058*/ 	.byte	0x03, 0x50
        /*005a*/ 	.short	0x0000


	//----- nvinfo : EIATTR_MAXREG_COUNT
	.align		4
        /*005c*/ 	.byte	0x03, 0x1b
        /*005e*/ 	.short	0x0080


	//----- nvinfo : EIATTR_MERCURY_ISA_VERSION
	.align		4
        /*0060*/ 	.byte	0x03, 0x5f
        /*0062*/ 	.short	0x0101


	//----- nvinfo : EIATTR_VRC_CTA_INIT_COUNT
	.align		4
        /*0064*/ 	.byte	0x02, 0x4a
	.zero		1
	.zero		1


	//----- nvinfo : EIATTR_EXIT_INSTR_OFFSETS
	.align		4
        /*0068*/ 	.byte	0x04, 0x1c
        /*006a*/ 	.short	(.L_218 - .L_217)


	//   ....[0]....
.L_217:
        /*006c*/ 	.word	0x00000120


	//   ....[1]....
        /*0070*/ 	.word	0x000007b0


	//----- nvinfo : EIATTR_MAX_THREADS
	.align		4
.L_218:
        /*0074*/ 	.byte	0x04, 0x05
        /*0076*/ 	.short	(.L_220 - .L_219)
.L_219:
        /*0078*/ 	.word	0x00000100
        /*007c*/ 	.word	0x00000001
        /*0080*/ 	.word	0x00000001


	//----- nvinfo : EIATTR_CBANK_PARAM_SIZE
	.align		4
.L_220:
        /*0084*/ 	.byte	0x03, 0x19
        /*0086*/ 	.short	0x001c


	//----- nvinfo : EIATTR_PARAM_CBANK
	.align		4
        /*0088*/ 	.byte	0x04, 0x0a
        /*008a*/ 	.short	(.L_222 - .L_221)
	.align		4
.L_221:
        /*008c*/ 	.word	index@(.nv.constant0._Z25conv2d_conv1_const_kernelPKfPfiii)
        /*0090*/ 	.short	0x0380
        /*0092*/ 	.short	0x001c


	//----- nvinfo : EIATTR_SW_WAR
	.align		4
.L_222:
        /*0094*/ 	.byte	0x04, 0x36
        /*0096*/ 	.short	(.L_224 - .L_223)
.L_223:
        /*0098*/ 	.word	0x00000008
.L_224:


//--------------------- .nv.callgraph             --------------------------
	.section	.nv.callgraph,"",@"SHT_CUDA_CALLGRAPH"
	.align	4
	.sectionentsize	8
	.align		4
        /*0000*/ 	.word	0x00000000
	.align		4
        /*0004*/ 	.word	0xffffffff
	.align		4
        /*0008*/ 	.word	0x00000000
	.align		4
        /*000c*/ 	.word	0xfffffffe
	.align		4
        /*0010*/ 	.word	0x00000000
	.align		4
        /*0014*/ 	.word	0xfffffffd
	.align		4
        /*0018*/ 	.word	0x00000000
	.align		4
        /*001c*/ 	.word	0xfffffffc


//--------------------- .nv.constant3             --------------------------
	.section	.nv.constant3,"a",@progbits
	.align	4
.nv.constant3:
	.type		c_conv1_w,@object
	.size		c_conv1_w,(c_conv1_b - c_conv1_w)
c_conv1_w:
	.zero		600
	.type		c_conv1_b,@object
	.size		c_conv1_b,(c_conv2_w - c_conv1_b)
c_conv1_b:
	.zero		24
	.type		c_conv2_w,@object
	.size		c_conv2_w,(c_conv2_b - c_conv2_w)
c_conv2_w:
	.zero		9600
	.type		c_conv2_b,@object
	.size		c_conv2_b,(c_fc3_b - c_conv2_b)
c_conv2_b:
	.zero		64
	.type		c_fc3_b,@object
	.size		c_fc3_b,(.L_4 - c_fc3_b)
c_fc3_b:
	.zero		40
.L_4:


//--------------------- .text._Z13argmax_kernelPKfPiii --------------------------
	.section	.text._Z13argmax_kernelPKfPiii,"ax",@progbits
	.align	128
        .global         _Z13argmax_kernelPKfPiii
        .type           _Z13argmax_kernelPKfPiii,@function
        .size           _Z13argmax_kernelPKfPiii,(.L_x_31 - _Z13argmax_kernelPKfPiii)
        .other          _Z13argmax_kernelPKfPiii,@"STO_CUDA_ENTRY STV_DEFAULT"
_Z13argmax_kernelPKfPiii:
.text._Z13argmax_kernelPKfPiii:
[----:B------:R-:W-:Y:S01]  /*0000*/  LDC R1, c[0x0][0x37c] ;  /* 0x0000df00ff017b82 */ /* 0x000fe20000000800 */
[----:B------:R-:W0:Y:S07]  /*0010*/  S2R R3, SR_TID.X ;  /* 0x0000000000037919 */ /* 0x000e2e0000002100 */
[----:B------:R-:W0:Y:S01]  /*0020*/  S2UR UR4, SR_CTAID.X ;  /* 0x00000000000479c3 */ /* 0x000e220000002500 */
[----:B------:R-:W1:Y:S07]  /*0030*/  LDCU UR5, c[0x0][0x390] ;  /* 0x00007200ff0577ac */ /* 0x000e6e0008000800 */
[----:B------:R-:W0:Y:S02]  /*0040*/  LDC R0, c[0x0][0x360] ;  /* 0x0000d800ff007b82 */ /* 0x000e240000000800 */
[----:B0-----:R-:W-:-:S05]  /*0050*/  IMAD R0, R0, UR4, R3 ;  /* 0x0000000400007c24 */ /* 0x001fca000f8e0203 */
[----:B-1----:R-:W-:-:S13]  /*0060*/  ISETP.GE.AND P0, PT, R0, UR5, PT ;  /* 0x0000000500007c0c */ /* 0x002fda000bf06270 */
[----:B------:R-:W-:Y:S05]  /*0070*/  @P0 EXIT ;  /* 0x000000000000094d */ /* 0x000fea0003800000 */
[----:B------:R-:W0:Y:S01]  /*0080*/  LDCU UR5, c[0x0][0x394] ;  /* 0x00007280ff0577ac */ /* 0x000e220008000800 */
[----:B------:R-:W-:Y:S01]  /*0090*/  IMAD.MOV.U32 R8, RZ, RZ, RZ ;  /* 0x000000ffff087224 */ /* 0x000fe200078e00ff */
[----:B------:R-:W1:Y:S01]  /*00a0*/  LDCU.64 UR8, c[0x0][0x358] ;  /* 0x00006b00ff0877ac */ /* 0x000e620008000a00 */
[----:B0-----:R-:W-:-:S09]  /*00b0*/  UISETP.GE.AND UP0, UPT, UR5, 0x2, UPT ;  /* 0x000000020500788c */ /* 0x001fd2000bf06270 */
[----:B-1----:R-:W-:Y:S05]  /*00c0*/  BRA.U !UP0, `(.L_x_0) ;  /* 0x0000000908a07547 */ /* 0x002fea000b800000 */
[----:B------:R-:W0:Y:S01]  /*00d0*/  LDCU.64 UR10, c[0x0][0x380] ;  /* 0x00007000ff0a77ac */ /* 0x000e220008000a00 */
[----:B------:R-:W-:-:S04]  /*00e0*/  IMAD R2, R0, UR5, RZ ;  /* 0x0000000500027c24 */ /* 0x000fc8000f8e02ff */
[----:B------:R-:W-:-:S03]  /*00f0*/  IMAD.WIDE R2, R2, 0x4, RZ ;  /* 0x0000000402027825 */ /* 0x000fc600078e02ff */
[----:B0-----:R-:W-:-:S04]  /*0100*/  IADD3 R4, P0, PT, R2, UR10, RZ ;  /* 0x0000000a02047c10 */ /* 0x001fc8000ff1e0ff */
[----:B------:R-:W-:-:S05]  /*0110*/  IADD3.X R5, PT, PT, R3, UR11, RZ, P0, !PT ;  /* 0x0000000b03057c10 */ /* 0x000fca00087fe4ff */
[----:B------:R0:W5:Y:S01]  /*0120*/  LDG.E.CONSTANT R9, desc[UR8][R4.64] ;  /* 0x0000000804097981 */ /* 0x000162000c1e9900 */
[----:B------:R-:W-:Y:S01]  /*0130*/  UIADD3 UR4, UPT, UPT, UR5, -0x1, URZ ;  /* 0xffffffff05047890 */ /* 0x000fe2000fffe0ff */
[----:B------:R-:W-:Y:S01]  /*0140*/  IMAD.MOV.U32 R8, RZ, RZ, RZ ;  /* 0x000000ffff087224 */ /* 0x000fe200078e00ff */
[----:B------:R-:W-:Y:S01]  /*0150*/  UIADD3 UR5, UPT, UPT, UR5, -0x2, URZ ;  /* 0xfffffffe05057890 */ /* 0x000fe2000fffe0ff */
[----:B------:R-:W-:Y:S01]  /*0160*/  IMAD.MOV.U32 R7, RZ, RZ, 0x1 ;  /* 0x00000001ff077424 */ /* 0x000fe200078e00ff */
[----:B------:R-:W-:Y:S02]  /*0170*/  ULOP3.LUT UR6, UR4, 0xf, URZ, 0xc0, !UPT ;  /* 0x0000000f04067892 */ /* 0x000fe4000f8ec0ff */
[----:B------:R-:W-:-:S09]  /*0180*/  UISETP.GE.U32.AND UP0, UPT, UR5, 0xf, UPT ;  /* 0x0000000f0500788c */ /* 0x000fd2000bf06070 */
[----:B0-----:R-:W-:Y:S05]  /*0190*/  BRA.U !UP0, `(.L_x_1) ;  /* 0x00000005082c7547 */ /* 0x001fea000b800000 */
[----:B------:R-:W-:Y:S01]  /*01a0*/  IADD3 R6, P0, PT, R4, 0x20, RZ ;  /* 0x0000002004067810 */ /* 0x000fe20007f1e0ff */
[----:B------:R-:W-:Y:S01]  /*01b0*/  IMAD.MOV.U32 R10, RZ, RZ, RZ ;  /* 0x000000ffff0a7224 */ /* 0x000fe200078e00ff */
[----:B------:R-:W-:Y:S01]  /*01c0*/  ULOP3.LUT UR5, UR4, 0xfffffff0, URZ, 0xc0, !UPT ;  /* 0xfffffff004057892 */ /* 0x000fe2000f8ec0ff */
[----:B------:R-:W-:Y:S02]  /*01d0*/  IMAD.MOV.U32 R8, RZ, RZ, RZ ;  /* 0x000000ffff087224 */ /* 0x000fe400078e00ff */
[----:B------:R-:W-:-:S09]  /*01e0*/  IMAD.X R7, RZ, RZ, R5, P0 ;  /* 0x000000ffff077224 */ /* 0x000fd200000e0605 */
.L_x_2:
[----:B------:R-:W2:Y:S04]  /*01f0*/  LDG.E.CONSTANT R24, desc[UR8][R6.64+-0x1c] ;  /* 0xffffe40806187981 */ /* 0x000ea8000c1e9900 */
[----:B------:R-:W3:Y:S04]  /*0200*/  LDG.E.CONSTANT R26, desc[UR8][R6.64+-0x18] ;  /* 0xffffe808061a7981 */ /* 0x000ee8000c1e9900 */
[----:B------:R-:W4:Y:S04]  /*0210*/  LDG.E.CONSTANT R28, desc[UR8][R6.64+-0x14] ;  /* 0xffffec08061c7981 */ /* 0x000f28000c1e9900 */
        /* <DEDUP_REMOVED lines=12> */
[----:B------:R0:W4:Y:S01]  /*02e0*/  LDG.E.CONSTANT R20, desc[UR8][R6.64+0x20] ;  /* 0x0000200806147981 */ /* 0x000122000c1e9900 */
[----:B--2--5:R-:W-:-:S04]  /*02f0*/  FSETP.GT.AND P2, PT, R24, R9, PT ;  /* 0x000000091800720b */ /* 0x024fc80003f44000 */
[----:B------:R-:W-:-:S04]  /*0300*/  FSEL R9, R24, R9, P2 ;  /* 0x0000000918097208 */ /* 0x000fc80001000000 */
[----:B---3--:R-:W-:-:S04]  /*0310*/  FSETP.GT.AND P3, PT, R26, R9, PT ;  /* 0x000000091a00720b */ /* 0x008fc80003f64000 */
[----:B------:R-:W-:Y:S01]  /*0320*/  FSEL R9, R26, R9, P3 ;  /* 0x000000091a097208 */ /* 0x000fe20001800000 */
[----:B------:R-:W-:-:S03]  /*0330*/  @P2 VIADD R8, R10, 0x1 ;  /* 0x000000010a082836 */ /* 0x000fc60000000000 */
[----:B----4-:R-:W-:-:S04]  /*0340*/  FSETP.GT.AND P1, PT, R28, R9, PT ;  /* 0x000000091c00720b */ /* 0x010fc80003f24000 */
[----:B------:R-:W-:Y:S01]  /*0350*/  FSEL R9, R28, R9, P1 ;  /* 0x000000091c097208 */ /* 0x000fe20000800000 */
[----:B------:R-:W-:-:S03]  /*0360*/  @P3 VIADD R8, R10, 0x2 ;  /* 0x000000020a083836 */ /* 0x000fc60000000000 */
[----:B------:R-:W-:-:S04]  /*0370*/  FSETP.GT.AND P6, PT, R23, R9, PT ;  /* 0x000000091700720b */ /* 0x000fc80003fc4000 */
        /* <DEDUP_REMOVED lines=34> */
[----:B------:R-:W-:Y:S01]  /*05a0*/  @P2 VIADD R8, R10, 0xe ;  /* 0x0000000e0a082836 */ /* 0x000fe20000000000 */
[----:B0-----:R-:W-:Y:S02]  /*05b0*/  IADD3 R6, P2, PT, R6, 0x40, RZ ;  /* 0x0000004006067810 */ /* 0x001fe40007f5e0ff */
[----:B------:R-:W-:-:S03]  /*05c0*/  FSETP.GT.AND P0, PT, R20, R9, PT ;  /* 0x000000091400720b */ /* 0x000fc60003f04000 */
[----:B------:R-:W-:Y:S01]  /*05d0*/  IMAD.X R7, RZ, RZ, R7, P2 ;  /* 0x000000ffff077224 */ /* 0x000fe200010e0607 */
[----:B------:R-:W-:Y:S01]  /*05e0*/  FSEL R9, R20, R9, P0 ;  /* 0x0000000914097208 */ /* 0x000fe20000000000 */
[C---:B------:R-:W-:Y:S02]  /*05f0*/  @P1 VIADD R8, R10.reuse, 0xf ;  /* 0x0000000f0a081836 */ /* 0x040fe40000000000 */
[----:B------:R-:W-:-:S05]  /*0600*/  VIADD R10, R10, 0x10 ;  /* 0x000000100a0a7836 */ /* 0x000fca0000000000 */
[C---:B------:R-:W-:Y:S02]  /*0610*/  ISETP.NE.AND P1, PT, R10.reuse, UR5, PT ;  /* 0x000000050a007c0c */ /* 0x040fe4000bf25270 */
[----:B------:R-:W-:-:S11]  /*0620*/  SEL R8, R10, R8, P0 ;  /* 0x000000080a087207 */ /* 0x000fd60000000000 */
[----:B------:R-:W-:Y:S05]  /*0630*/  @P1 BRA `(.L_x_2) ;  /* 0xfffffff800ec1947 */ /* 0x000fea000383ffff */
[----:B------:R-:W-:-:S07]  /*0640*/  VIADD R7, R10, 0x1 ;  /* 0x000000010a077836 */ /* 0x000fce0000000000 */
.L_x_1:
[----:B------:R-:W-:-:S09]  /*0650*/  UISETP.NE.AND UP0, UPT, UR6, URZ, UPT ;  /* 0x000000ff0600728c */ /* 0x000fd2000bf05270 */
[----:B------:R-:W-:Y:S05]  /*0660*/  BRA.U !UP0, `(.L_x_0) ;  /* 0x0000000508387547 */ /* 0x000fea000b800000 */
[----:B------:R-:W-:Y:S02]  /*0670*/  UISETP.GE.U32.AND UP0, UPT, UR6, 0x8, UPT ;  /* 0x000000080600788c */ /* 0x000fe4000bf06070 */
[----:B------:R-:W-:-:S04]  /*0680*/  ULOP3.LUT UR5, UR4, 0x7, URZ, 0xc0, !UPT ;  /* 0x0000000704057892 */ /* 0x000fc8000f8ec0ff */
[----:B------:R-:W-:-:S03]  /*0690*/  UISETP.NE.AND UP1, UPT, UR5, URZ, UPT ;  /* 0x000000ff0500728c */ /* 0x000fc6000bf25270 */
[----:B------:R-:W-:Y:S08]  /*06a0*/  BRA.U !UP0, `(.L_x_3) ;  /* 0x0000000108887547 */ /* 0x000ff0000b800000 */
[----:B------:R-:W-:-:S05]  /*06b0*/  IMAD.WIDE.U32 R10, R7, 0x4, R4 ;  /* 0x00000004070a7825 */ /* 0x000fca00078e0004 */
[----:B------:R-:W2:Y:S04]  /*06c0*/  LDG.E.CONSTANT R6, desc[UR8][R10.64] ;  /* 0x000000080a067981 */ /* 0x000ea8000c1e9900 */
[----:B------:R-:W3:Y:S04]  /*06d0*/  LDG.E.CONSTANT R13, desc[UR8][R10.64+0x4] ;  /* 0x000004080a0d7981 */ /* 0x000ee8000c1e9900 */
[----:B------:R-:W4:Y:S04]  /*06e0*/  LDG.E.CONSTANT R15, desc[UR8][R10.64+0x8] ;  /* 0x000008080a0f7981 */ /* 0x000f28000c1e9900 */
[----:B------:R-:W4:Y:S04]  /*06f0*/  LDG.E.CONSTANT R17, desc[UR8][R10.64+0xc] ;  /* 0x00000c080a117981 */ /* 0x000f28000c1e9900 */
[----:B------:R-:W4:Y:S04]  /*0700*/  LDG.E.CONSTANT R19, desc[UR8][R10.64+0x10] ;  /* 0x000010080a137981 */ /* 0x000f28000c1e9900 */
[----:B------:R-:W4:Y:S04]  /*0710*/  LDG.E.CONSTANT R21, desc[UR8][R10.64+0x14] ;  /* 0x000014080a157981 */ /* 0x000f28000c1e9900 */
[----:B------:R-:W4:Y:S04]  /*0720*/  LDG.E.CONSTANT R23, desc[UR8][R10.64+0x18] ;  /* 0x000018080a177981 */ /* 0x000f28000c1e9900 */
[----:B------:R-:W4:Y:S01]  /*0730*/  LDG.E.CONSTANT R25, desc[UR8][R10.64+0x1c] ;  /* 0x00001c080a197981 */ /* 0x000f22000c1e9900 */
[----:B--2--5:R-:W-:-:S04]  /*0740*/  FSETP.GT.AND P2, PT, R6, R9, PT ;  /* 0x000000090600720b */ /* 0x024fc80003f44000 */
[----:B------:R-:W-:Y:S02]  /*0750*/  FSEL R6, R6, R9, P2 ;  /* 0x0000000906067208 */ /* 0x000fe40001000000 */
[----:B------:R-:W-:Y:S02]  /*0760*/  SEL R8, R7, R8, P2 ;  /* 0x0000000807087207 */ /* 0x000fe40001000000 */
[----:B---3--:R-:W-:-:S04]  /*0770*/  FSETP.GT.AND P3, PT, R13, R6, PT ;  /* 0x000000060d00720b */ /* 0x008fc80003f64000 */
[----:B------:R-:W-:-:S04]  /*0780*/  FSEL R6, R13, R6, P3 ;  /* 0x000000060d067208 */ /* 0x000fc80001800000 */
        /* <DEDUP_REMOVED lines=17> */
[----:B------:R-:W-:-:S08]  /*08a0*/  @P2 VIADD R8, R7, 0x6 ;  /* 0x0000000607082836 */ /* 0x000fd00000000000 */
[C---:B------:R-:W-:Y:S02]  /*08b0*/  @P3 VIADD R8, R7.reuse, 0x7 ;  /* 0x0000000707083836 */ /* 0x040fe40000000000 */
[----:B------:R-:W-:-:S07]  /*08c0*/  VIADD R7, R7, 0x8 ;  /* 0x0000000807077836 */ /* 0x000fce0000000000 */
.L_x_3:
        /* <DEDUP_REMOVED lines=20> */
[----:B------:R-:W-:-:S08]  /*0a10*/  @P2 VIADD R8, R7, 0x2 ;  /* 0x0000000207082836 */ /* 0x000fd00000000000 */
[C---:B------:R-:W-:Y:S02]  /*0a20*/  @P3 VIADD R8, R7.reuse, 0x3 ;  /* 0x0000000307083836 */ /* 0x040fe40000000000 */
[----:B------:R-:W-:-:S07]  /*0a30*/  VIADD R7, R7, 0x4 ;  /* 0x0000000407077836 */ /* 0x000fce0000000000 */
.L_x_4:
[----:B------:R-:W-:Y:S05]  /*0a40*/  BRA.U !UP1, `(.L_x_0) ;  /* 0x0000000109407547 */ /* 0x000fea000b800000 */
[----:B------:R-:W-:Y:S01]  /*0a50*/  IMAD.WIDE.U32 R2, R7, 0x4, R2 ;  /* 0x0000000407027825 */ /* 0x000fe200078e0002 */
[----:B------:R-:W-:Y:S02]  /*0a60*/  UIADD3 UR4, UPT, UPT, -UR4, URZ, URZ ;  /* 0x000000ff04047290 */ /* 0x000fe4000fffe1ff */
[----:B------:R-:W-:-:S04]  /*0a70*/  IADD3 R4, P0, PT, R2, UR10, RZ ;  /* 0x0000000a02047c10 */ /* 0x000fc8000ff1e0ff */
[----:B------:R-:W-:-:S09]  /*0a80*/  IADD3.X R5, PT, PT, R3, UR11, RZ, P0, !PT ;  /* 0x0000000b03057c10 */ /* 0x000fd200087fe4ff */
.L_x_5:
[----:B------:R-:W-:Y:S02]  /*0a90*/  IMAD.MOV.U32 R2, RZ, RZ, R4 ;  /* 0x000000ffff027224 */ /* 0x000fe400078e0004 */
[----:B------:R-:W-:-:S05]  /*0aa0*/  IMAD.MOV.U32 R3, RZ, RZ, R5 ;  /* 0x000000ffff037224 */ /* 0x000fca00078e0005 */
[----:B------:R-:W2:Y:S01]  /*0ab0*/  LDG.E.CONSTANT R2, desc[UR8][R2.64] ;  /* 0x0000000802027981 */ /* 0x000ea2000c1e9900 */
[----:B------:R-:W-:Y:S01]  /*0ac0*/  UIADD3 UR4, UPT, UPT, UR4, 0x1, URZ ;  /* 0x0000000104047890 */ /* 0x000fe2000fffe0ff */
[----:B------:R-:W-:-:S03]  /*0ad0*/  IADD3 R4, P1, PT, R4, 0x4, RZ ;  /* 0x0000000404047810 */ /* 0x000fc60007f3e0ff */
[----:B------:R-:W-:Y:S02]  /*0ae0*/  UISETP.NE.AND UP0, UPT, UR4, URZ, UPT ;  /* 0x000000ff0400728c */ /* 0x000fe4000bf05270 */
[----:B------:R-:W-:Y:S01]  /*0af0*/  IMAD.X R5, RZ, RZ, R5, P1 ;  /* 0x000000ffff057224 */ /* 0x000fe200008e0605 */
[----:B--2--5:R-:W-:-:S04]  /*0b00*/  FSETP.GT.AND P0, PT, R2, R9, PT ;  /* 0x000000090200720b */ /* 0x024fc80003f04000 */
[C---:B------:R-:W-:Y:S01]  /*0b10*/  SEL R8, R7.reuse, R8, P0 ;  /* 0x0000000807087207 */ /* 0x040fe20000000000 */
[----:B------:R-:W-:Y:S01]  /*0b20*/  VIADD R7, R7, 0x1 ;  /* 0x0000000107077836 */ /* 0x000fe20000000000 */
[----:B------:R-:W-:Y:S01]  /*0b30*/  FSEL R9, R2, R9, P0 ;  /* 0x0000000902097208 */ /* 0x000fe20000000000 */
[----:B------:R-:W-:Y:S06]  /*0b40*/  BRA.U UP0, `(.L_x_5) ;  /* 0xfffffffd00d07547 */ /* 0x000fec000b83ffff */
.L_x_0:
[----:B------:R-:W0:Y:S02]  /*0b50*/  LDC.64 R2, c[0x0][0x388] ;  /* 0x0000e200ff027b82 */ /* 0x000e240000000a00 */
[----:B0-----:R-:W-:-:S05]  /*0b60*/  IMAD.WIDE R2, R0, 0x4, R2 ;  /* 0x0000000400027825 */ /* 0x001fca00078e0202 */
[----:B------:R-:W-:Y:S01]  /*0b70*/  STG.E desc[UR8][R2.64], R8 ;  /* 0x0000000802007986 */ /* 0x000fe2000c101908 */
[----:B------:R-:W-:Y:S05]  /*0b80*/  EXIT ;  /* 0x000000000000794d */ /* 0x000fea0003800000 */
.L_x_6:
[----:B------:R-:W-:-:S00]  /*0b90*/  BRA `(.L_x_6) ;  /* 0xfffffffc00fc7947 */ /* 0x000fc0000383ffff */
[----:B------:R-:W-:-:S00]  /*0ba0*/  NOP ;  /* 0x0000000000007918 */ /* 0x000fc00000000000 */
        /* <DEDUP_REMOVED lines=13> */
.L_x_31:


//--------------------- .text._Z20scale_inplace_kernelPffi --------------------------
	.section	.text._Z20scale_inplace_kernelPffi,"ax",@progbits
	.align	128
        .global         _Z20scale_inplace_kernelPffi
        .type           _Z20scale_inplace_kernelPffi,@function
        .size           _Z20scale_inplace_kernelPffi,(.L_x_32 - _Z20scale_inplace_kernelPffi)
        .other          _Z20scale_inplace_kernelPffi,@"STO_CUDA_ENTRY STV_DEFAULT"
_Z20scale_inplace_kernelPffi:
.text._Z20scale_inplace_kernelPffi:
        /* <DEDUP_REMOVED lines=8> */
[----:B------:R-:W0:Y:S01]  /*0080*/  LDC.64 R2, c[0x0][0x380] ;  /* 0x0000e000ff027b82 */ /* 0x000e220000000a00 */
[----:B------:R-:W1:Y:S01]  /*0090*/  LDCU.64 UR4, c[0x0][0x358] ;  /* 0x00006b00ff0477ac */ /* 0x000e620008000a00 */
[----:B------:R-:W2:Y:S01]  /*00a0*/  LDCU UR6, c[0x0][0x388] ;  /* 0x00007100ff0677ac */ /* 0x000ea20008000800 */
[----:B0-----:R-:W-:-:S05]  /*00b0*/  IMAD.WIDE R2, R5, 0x4, R2 ;  /* 0x0000000405027825 */ /* 0x001fca00078e0202 */
[----:B-1----:R-:W2:Y:S02]  /*00c0*/  LDG.E R0, desc[UR4][R2.64] ;  /* 0x0000000402007981 */ /* 0x002ea4000c1e1900 */
[----:B--2---:R-:W-:-:S05]  /*00d0*/  FMUL R5, R0, UR6 ;  /* 0x0000000600057c20 */ /* 0x004fca0008400000 */
[----:B------:R-:W-:Y:S01]  /*00e0*/  STG.E desc[UR4][R2.64], R5 ;  /* 0x0000000502007986 */ /* 0x000fe2000c101904 */
[----:B------:R-:W-:Y:S05]  /*00f0*/  EXIT ;  /* 0x000000000000794d */ /* 0x000fea0003800000 */
.L_x_7:
        /* <DEDUP_REMOVED lines=16> */
.L_x_32:


//--------------------- .text._Z16fc3_accum_kernelPKfS0_Pfi --------------------------
	.section	.text._Z16fc3_accum_kernelPKfS0_Pfi,"ax",@progbits
	.align	128
        .global         _Z16fc3_accum_kernelPKfS0_Pfi
        .type           _Z16fc3_accum_kernelPKfS0_Pfi,@function
        .size           _Z16fc3_accum_kernelPKfS0_Pfi,(.L_x_33 - _Z16fc3_accum_kernelPKfS0_Pfi)
        .other          _Z16fc3_accum_kernelPKfS0_Pfi,@"STO_CUDA_ENTRY STV_DEFAULT"
_Z16fc3_accum_kernelPKfS0_Pfi:
.text._Z16fc3_accum_kernelPKfS0_Pfi:
[----:B------:R-:W-:Y:S01]  /*0000*/  LDC R1, c[0x0][0x37c] ;  /* 0x0000df00ff017b82 */ /* 0x000fe20000000800 */
[----:B------:R-:W0:Y:S07]  /*0010*/  S2R R2, SR_TID.Y ;  /* 0x0000000000027919 */ /* 0x000e2e0000002200 */
[----:B------:R-:W1:Y:S01]  /*0020*/  LDC R0, c[0x0][0x360] ;  /* 0x0000d800ff007b82 */ /* 0x000e620000000800 */
[----:B------:R-:W2:Y:S01]  /*0030*/  LDCU UR6, c[0x0][0x398] ;  /* 0x00007300ff0677ac */ /* 0x000ea20008000800 */
[----:B------:R-:W1:Y:S06]  /*0040*/  S2R R5, SR_TID.X ;  /* 0x0000000000057919 */ /* 0x000e6c0000002100 */
[----:B------:R-:W0:Y:S08]  /*0050*/  S2UR UR5, SR_CTAID.Y ;  /* 0x00000000000579c3 */ /* 0x000e300000002600 */
[----:B------:R-:W0:Y:S08]  /*0060*/  LDC R3, c[0x0][0x364] ;  /* 0x0000d900ff037b82 */ /* 0x000e300000000800 */
[----:B------:R-:W1:Y:S01]  /*0070*/  S2UR UR4, SR_CTAID.X ;  /* 0x00000000000479c3 */ /* 0x000e620000002500 */
[----:B0-----:R-:W-:-:S05]  /*0080*/  IMAD R3, R3, UR5, R2 ;  /* 0x0000000503037c24 */ /* 0x001fca000f8e0202 */
[----:B--2---:R-:W-:Y:S01]  /*0090*/  ISETP.GE.AND P0, PT, R3, UR6, PT ;  /* 0x0000000603007c0c */ /* 0x004fe2000bf06270 */
[----:B-1----:R-:W-:-:S05]  /*00a0*/  IMAD R0, R0, UR4, R5 ;  /* 0x0000000400007c24 */ /* 0x002fca000f8e0205 */
[----:B------:R-:W-:-:S13]  /*00b0*/  ISETP.GT.OR P0, PT, R0, 0x9, P0 ;  /* 0x000000090000780c */ /* 0x000fda0000704670 */
[----:B------:R-:W-:Y:S05]  /*00c0*/  @P0 EXIT ;  /* 0x000000000000094d */ /* 0x000fea0003800000 */
[----:B------:R-:W0:Y:S01]  /*00d0*/  LDC.64 R118, c[0x0][0x380] ;  /* 0x0000e000ff767b82 */ /* 0x000e220000000a00 */
[----:B------:R-:W1:Y:S01]  /*00e0*/  LDCU.64 UR4, c[0x0][0x358] ;  /* 0x00006b00ff0477ac */ /* 0x000e620008000a00 */
[----:B------:R-:W-:Y:S02]  /*00f0*/  IMAD R5, R3, 0x54, RZ ;  /* 0x0000005403057824 */ /* 0x000fe400078e02ff */
[----:B------:R-:W-:-:S04]  /*0100*/  IMAD R7, R0, 0x54, RZ ;  /* 0x0000005400077824 */ /* 0x000fc800078e02ff */
[----:B------:R-:W2:Y:S01]  /*0110*/  LDC.64 R116, c[0x0][0x388] ;  /* 0x0000e200ff747b82 */ /* 0x000ea20000000a00 */
[----:B------:R-:W3:Y:S07]  /*0120*/  LDCU.64 UR6, c[0x0][0x120] ;  /* 0x00002400ff0677ac */ /* 0x000eee0008000a00 */
[----:B------:R-:W4:Y:S01]  /*0130*/  LDC.64 R124, c[0x0][0x390] ;  /* 0x0000e400ff7c7b82 */ /* 0x000f220000000a00 */
[----:B0-----:R-:W-:-:S05]  /*0140*/  IMAD.WIDE.U32 R118, R5, 0x4, R118 ;  /* 0x0000000405767825 */ /* 0x001fca00078e0076 */
[----:B-1----:R-:W5:Y:S01]  /*0150*/  LDG.E.128.STRONG.SM R100, desc[UR4][R118.64] ;  /* 0x0000000476647981 */ /* 0x002f62000c1ebd00 */
[----:B--2---:R-:W-:-:S03]  /*0160*/  IMAD.WIDE R116, R7, 0x4, R116 ;  /* 0x0000000407747825 */ /* 0x004fc600078e0274 */
[----:B------:R-:W2:Y:S04]  /*0170*/  LDG.E.128.STRONG.SM R108, desc[UR4][R118.64+0x20] ;  /* 0x00002004766c7981 */ /* 0x000ea8000c1ebd00 */
[----:B------:R-:W5:Y:S04]  /*0180*/  LDG.E.128.STRONG.SM R104, desc[UR4][R116.64] ;  /* 0x0000000474687981 */ /* 0x000f68000c1ebd00 */
[----:B------:R-:W2:Y:S04]  /*0190*/  LDG.E.128.STRONG.SM R4, desc[UR4][R118.64+0x10] ;  /* 0x0000100476047981 */ /* 0x000ea8000c1ebd00 */
        /* <DEDUP_REMOVED lines=13> */
[----:B------:R-:W2:Y:S01]  /*0270*/  LDG.E.128.STRONG.SM R56, desc[UR4][R116.64+0x80] ;  /* 0x0000800474387981 */ /* 0x000ea2000c1ebd00 */
[----:B---3--:R-:W-:-:S03]  /*0280*/  UIADD3 UR7, UPT, UPT, UR6, 0x2830, URZ ;  /* 0x0000283006077890 */ /* 0x008fc6000fffe0ff */
[----:B------:R-:W3:Y:S04]  /*0290*/  LDG.E.128.STRONG.SM R60, desc[UR4][R118.64+0x90] ;  /* 0x00009004763c7981 */ /* 0x000ee8000c1ebd00 */
[----:B------:R-:W3:Y:S01]  /*02a0*/  LDG.E.128.STRONG.SM R64, desc[UR4][R116.64+0x90] ;  /* 0x0000900474407981 */ /* 0x000ee2000c1ebd00 */
[----:B------:R-:W-:-:S03]  /*02b0*/  LEA R2, R0, UR7, 0x2 ;  /* 0x0000000700027c11 */ /* 0x000fc6000f8e10ff */
[----:B------:R-:W3:Y:S01]  /*02c0*/  LDG.E.128.STRONG.SM R68, desc[UR4][R118.64+0xa0] ;  /* 0x0000a00476447981 */ /* 0x000ee2000c1ebd00 */
[----:B------:R-:W-:-:S03]  /*02d0*/  IADD3 R2, PT, PT, R2, -UR6, RZ ;  /* 0x8000000602027c10 */ /* 0x000fc6000fffe0ff */
[----:B------:R-:W3:Y:S01]  /*02e0*/  LDG.E.128.STRONG.SM R72, desc[UR4][R116.64+0xa0] ;  /* 0x0000a00474487981 */ /* 0x000ee2000c1ebd00 */
[----:B------:R-:W5:Y:S03]  /*02f0*/  LDC R93, c[0x3][R2] ;  /* 0x00c00000025d7b82 */ /* 0x000f660000000800 */
[----:B------:R-:W3:Y:S04]  /*0300*/  LDG.E.128.STRONG.SM R76, desc[UR4][R118.64+0xb0] ;  /* 0x0000b004764c7981 */ /* 0x000ee8000c1ebd00 */
[----:B------:R-:W3:Y:S04]  /*0310*/  LDG.E.128.STRONG.SM R80, desc[UR4][R116.64+0xb0] ;  /* 0x0000b00474507981 */ /* 0x000ee8000c1ebd00 */
[----:B------:R-:W3:Y:S04]  /*0320*/  LDG.E.128.STRONG.SM R84, desc[UR4][R118.64+0xc0] ;  /* 0x0000c00476547981 */ /* 0x000ee8000c1ebd00 */
[----:B------:R-:W3:Y:S04]  /*0330*/  LDG.E.128.STRONG.SM R88, desc[UR4][R116.64+0xc0] ;  /* 0x0000c00474587981 */ /* 0x000ee8000c1ebd00 */
[----:B------:R-:W3:Y:S01]  /*0340*/  LDG.E.128.STRONG.SM R96, desc[UR4][R116.64+0xd0] ;  /* 0x0000d00474607981 */ /* 0x000ee2000c1ebd00 */
[----:B------:R-:W-:-:S04]  /*0350*/  IMAD R0, R3, 0xa, R0 ;  /* 0x0000000a03007824 */ /* 0x000fc800078e0200 */
[----:B----4-:R-:W-:-:S05]  /*0360*/  IMAD.WIDE R124, R0, 0x4, R124 ;  /* 0x00000004007c7825 */ /* 0x010fca00078e027c */
[----:B------:R-:W4:Y:S01]  /*0370*/  LDG.E R0, desc[UR4][R124.64] ;  /* 0x000000047c007981 */ /* 0x000f22000c1e1900 */
[----:B-----5:R-:W-:-:S03]  /*0380*/  FFMA R100, R100, R104, R93 ;  /* 0x0000006864647223 */ /* 0x020fc6000000005d */
[----:B------:R-:W5:Y:S01]  /*0390*/  LDG.E.128.STRONG.SM R92, desc[UR4][R118.64+0xd0] ;  /* 0x0000d004765c7981 */ /* 0x000f62000c1ebd00 */
[----:B------:R-:W-:-:S04]  /*03a0*/  FFMA R101, R101, R105, R100 ;  /* 0x0000006965657223 */ /* 0x000fc80000000064 */
[----:B------:R-:W-:-:S04]  /*03b0*/  FFMA R102, R102, R106, R101 ;  /* 0x0000006a66667223 */ /* 0x000fc80000000065 */
[----:B------:R-:W-:Y:S02]  /*03c0*/  FFMA R103, R103, R107, R102 ;  /* 0x0000006b67677223 */ /* 0x000fe40000000066 */
[----:B------:R-:W4:Y:S02]  /*03d0*/  LDG.E.128.STRONG.SM R104, desc[UR4][R116.64+0xe0] ;  /* 0x0000e00474687981 */ /* 0x000f24000c1ebd00 */
[----:B--2---:R-:W-:Y:S02]  /*03e0*/  FFMA R4, R4, R8, R103 ;  /* 0x0000000804047223 */ /* 0x004fe40000000067 */
[----:B------:R-:W4:Y:S02]  /*03f0*/  LDG.E.128.STRONG.SM R100, desc[UR4][R118.64+0xe0] ;  /* 0x0000e00476647981 */ /* 0x000f24000c1ebd00 */
[----:B------:R-:W-:-:S04]  /*0400*/  FFMA R5, R5, R9, R4 ;  /* 0x0000000905057223 */ /* 0x000fc80000000004 */
[----:B------:R-:W-:-:S04]  /*0410*/  FFMA R6, R6, R10, R5 ;  /* 0x0000000a06067223 */ /* 0x000fc80000000005 */
[----:B------:R-:W-:Y:S02]  /*0420*/  FFMA R7, R7, R11, R6 ;  /* 0x0000000b07077223 */ /* 0x000fe40000000006 */
[----:B------:R-:W2:Y:S02]  /*0430*/  LDG.E.128.STRONG.SM R8, desc[UR4][R116.64+0xf0] ;  /* 0x0000f00474087981 */ /* 0x000ea4000c1ebd00 */
[----:B------:R-:W-:Y:S02]  /*0440*/  FFMA R108, R108, R112, R7 ;  /* 0x000000706c6c7223 */ /* 0x000fe40000000007 */
[----:B------:R-:W2:Y:S02]  /*0450*/  LDG.E.128.STRONG.SM R4, desc[UR4][R118.64+0xf0] ;  /* 0x0000f00476047981 */ /* 0x000ea4000c1ebd00 */
        /* <DEDUP_REMOVED lines=21> */
[----:B------:R-:W2:Y:S04]  /*05b0*/  LDG.E.128.STRONG.SM R28, desc[UR4][R118.64+0x130] ;  /* 0x00013004761c7981 */ /* 0x000ea8000c1ebd00 */
[----:B------:R-:W2:Y:S01]  /*05c0*/  LDG.E.128.STRONG.SM R32, desc[UR4][R116.64+0x130] ;  /* 0x0001300474207981 */ /* 0x000ea2000c1ebd00 */
[----:B------:R-:W-:-:S03]  /*05d0*/  FFMA R36, R36, R40, R121 ;  /* 0x0000002824247223 */ /* 0x000fc60000000079 */
[----:B------:R-:W2:Y:S04]  /*05e0*/  LDG.E.128.STRONG.SM R120, desc[UR4][R118.64+0x140] ;  /* 0x0001400476787981 */ /* 0x000ea8000c1ebd00 */
[----:B------:R-:W2:Y:S01]  /*05f0*/  LDG.E.128.STRONG.SM R116, desc[UR4][R116.64+0x140] ;  /* 0x0001400474747981 */ /* 0x000ea2000c1ebd00 */
[----:B------:R-:W-:-:S04]  /*0600*/  FFMA R37, R37, R41, R36 ;  /* 0x0000002925257223 */ /* 0x000fc80000000024 */
        /* <DEDUP_REMOVED lines=10> */
[----:B---3--:R-:W-:-:S04]  /*06b0*/  FFMA R60, R60, R64, R55 ;  /* 0x000000403c3c7223 */ /* 0x008fc80000000037 */
        /* <DEDUP_REMOVED lines=15> */
[----:B-----5:R-:W-:-:S04]  /*07b0*/  FFMA R92, R92, R96, R87 ;  /* 0x000000605c5c7223 */ /* 0x020fc80000000057 */
[----:B------:R-:W-:-:S04]  /*07c0*/  FFMA R93, R93, R97, R92 ;  /* 0x000000615d5d7223 */ /* 0x000fc8000000005c */
[----:B------:R-:W-:-:S04]  /*07d0*/  FFMA R94, R94, R98, R93 ;  /* 0x000000625e5e7223 */ /* 0x000fc8000000005d */
[----:B------:R-:W-:-:S04]  /*07e0*/  FFMA R95, R95, R99, R94 ;  /* 0x000000635f5f7223 */ /* 0x000fc8000000005e */
[----:B----4-:R-:W-:-:S04]  /*07f0*/  FFMA R100, R100, R104, R95 ;  /* 0x0000006864647223 */ /* 0x010fc8000000005f */
[----:B------:R-:W-:-:S04]  /*0800*/  FFMA R101, R101, R105, R100 ;  /* 0x0000006965657223 */ /* 0x000fc80000000064 */
[----:B------:R-:W-:-:S04]  /*0810*/  FFMA R102, R102, R106, R101 ;  /* 0x0000006a66667223 */ /* 0x000fc80000000065 */
[----:B------:R-:W-:-:S04]  /*0820*/  FFMA R103, R103, R107, R102 ;  /* 0x0000006b67677223 */ /* 0x000fc80000000066 */
[----:B--2---:R-:W-:-:S04]  /*0830*/  FFMA R4, R4, R8, R103 ;  /* 0x0000000804047223 */ /* 0x004fc80000000067 */
        /* <DEDUP_REMOVED lines=23> */
[----:B------:R-:W-:-:S05]  /*09b0*/  FADD R119, R119, R0 ;  /* 0x0000000077777221 */ /* 0x000fca0000000000 */
[----:B------:R-:W-:Y:S01]  /*09c0*/  STG.E desc[UR4][R124.64], R119 ;  /* 0x000000777c007986 */ /* 0x000fe2000c101904 */
[----:B------:R-:W-:Y:S05]  /*09d0*/  EXIT ;  /* 0x000000000000794d */ /* 0x000fea0003800000 */
.L_x_8:
        /* <DEDUP_REMOVED lines=10> */
.L_x_33:


//--------------------- .text._Z22linear_if_fused_kernelPKfS0_S0_PfS1_iiif --------------------------
	.section	.text._Z22linear_if_fused_kernelPKfS0_S0_PfS1_iiif,"ax",@progbits
	.align	128
        .global         _Z22linear_if_fused_kernelPKfS0_S0_PfS1_iiif
        .type           _Z22linear_if_fused_kernelPKfS0_S0_PfS1_iiif,@function
        .size           _Z22linear_if_fused_kernelPKfS0_S0_PfS1_iiif,(.L_x_34 - _Z22linear_if_fused_kernelPKfS0_S0_PfS1_iiif)
        .other          _Z22linear_if_fused_kernelPKfS0_S0_PfS1_iiif,@"STO_CUDA_ENTRY STV_DEFAULT"
_Z22linear_if_fused_kernelPKfS0_S0_PfS1_iiif:
.text._Z22linear_if_fused_kernelPKfS0_S0_PfS1_iiif:
[----:B------:R-:W-:Y:S01]  /*0000*/  LDC R1, c[0x0][0x37c] ;  /* 0x0000df00ff017b82 */ /* 0x000fe20000000800 */
[----:B------:R-:W0:Y:S07]  /*0010*/  S2R R2, SR_TID.Y ;  /* 0x0000000000027919 */ /* 0x000e2e0000002200 */
[----:B------:R-:W1:Y:S01]  /*0020*/  LDC R0, c[0x0][0x360] ;  /* 0x0000d800ff007b82 */ /* 0x000e620000000800 */
[----:B------:R-:W2:Y:S01]  /*0030*/  LDCU UR6, c[0x0][0x3a8] ;  /* 0x00007500ff0677ac */ /* 0x000ea20008000800 */
[----:B------:R-:W1:Y:S01]  /*0040*/  S2R R3, SR_TID.X ;  /* 0x0000000000037919 */ /* 0x000e620000002100 */
[----:B------:R-:W3:Y:S05]  /*0050*/  LDCU UR7, c[0x0][0x3b0] ;  /* 0x00007600ff0777ac */ /* 0x000eea0008000800 */
[----:B------:R-:W0:Y:S08]  /*0060*/  S2UR UR5, SR_CTAID.Y ;  /* 0x00000000000579c3 */ /* 0x000e300000002600 */
[----:B------:R-:W0:Y:S08]  /*0070*/  LDC R41, c[0x0][0x364] ;  /* 0x0000d900ff297b82 */ /* 0x000e300000000800 */
[----:B------:R-:W1:Y:S01]  /*0080*/  S2UR UR4, SR_CTAID.X ;  /* 0x00000000000479c3 */ /* 0x000e620000002500 */
[----:B0-----:R-:W-:-:S05]  /*0090*/  IMAD R41, R41, UR5, R2 ;  /* 0x0000000529297c24 */ /* 0x001fca000f8e0202 */
[----:B--2---:R-:W-:Y:S01]  /*00a0*/  ISETP.GE.AND P0, PT, R41, UR6, PT ;  /* 0x0000000629007c0c */ /* 0x004fe2000bf06270 */
[----:B-1----:R-:W-:-:S05]  /*00b0*/  IMAD R0, R0, UR4, R3 ;  /* 0x0000000400007c24 */ /* 0x002fca000f8e0203 */
[----:B---3--:R-:W-:-:S13]  /*00c0*/  ISETP.GE.OR P0, PT, R0, UR7, P0 ;  /* 0x0000000700007c0c */ /* 0x008fda0008706670 */
[----:B------:R-:W-:Y:S05]  /*00d0*/  @P0 EXIT ;  /* 0x000000000000094d */ /* 0x000fea0003800000 */
[----:B------:R-:W0:Y:S01]  /*00e0*/  LDC.64 R4, c[0x0][0x390] ;  /* 0x0000e400ff047b82 */ /* 0x000e220000000a00 */
[----:B------:R-:W1:Y:S01]  /*00f0*/  LDCU.64 UR8, c[0x0][0x358] ;  /* 0x00006b00ff0877ac */ /* 0x000e620008000a00 */
[----:B------:R-:W2:Y:S06]  /*0100*/  LDCU UR10, c[0x0][0x3ac] ;  /* 0x00007580ff0a77ac */ /* 0x000eac0008000800 */
[----:B------:R-:W3:Y:S08]  /*0110*/  LDC.64 R2, c[0x0][0x380] ;  /* 0x0000e000ff027b82 */ /* 0x000ef00000000a00 */
[----:B------:R-:W4:Y:S01]  /*0120*/  LDC.64 R36, c[0x0][0x388] ;  /* 0x0000e200ff247b82 */ /* 0x000f220000000a00 */
[----:B0-----:R-:W-:-:S05]  /*0130*/  IMAD.WIDE R4, R0, 0x4, R4 ;  /* 0x0000000400047825 */ /* 0x001fca00078e0204 */
[----:B-1----:R0:W5:Y:S01]  /*0140*/  LDG.E.CONSTANT R39, desc[UR8][R4.64] ;  /* 0x0000000804277981 */ /* 0x002162000c1e9900 */
[----:B--2---:R-:W-:Y:S02]  /*0150*/  UISETP.GE.AND UP0, UPT, UR10, 0x4, UPT ;  /* 0x000000040a00788c */ /* 0x004fe4000bf06270 */
[----:B------:R-:W-:Y:S02]  /*0160*/  IMAD R38, R41, UR10, RZ ;  /* 0x0000000a29267c24 */ /* 0x000fe4000f8e02ff */
[----:B------:R-:W-:Y:S02]  /*0170*/  HFMA2 R45, -RZ, RZ, 0, 0 ;  /* 0x00000000ff2d7431 */ /* 0x000fe400000001ff */
[----:B------:R-:W-:Y:S02]  /*0180*/  IMAD R40, R0, UR10, RZ ;  /* 0x0000000a00287c24 */ /* 0x000fe4000f8e02ff */
[----:B---3--:R-:W-:-:S04]  /*0190*/  IMAD.WIDE R2, R38, 0x4, R2 ;  /* 0x0000000426027825 */ /* 0x008fc800078e0202 */
[----:B----4-:R-:W-:Y:S01]  /*01a0*/  IMAD.WIDE R36, R40, 0x4, R36 ;  /* 0x0000000428247825 */ /* 0x010fe200078e0224 */
[----:B0-----:R-:W-:Y:S06]  /*01b0*/  BRA.U !UP0, `(.L_x_9) ;  /* 0x0000000108e47547 */ /* 0x001fec000b800000 */
[----:B------:R-:W-:Y:S01]  /*01c0*/  UIADD3 UR6, UPT, UPT, UR10, -0x4, URZ ;  /* 0xfffffffc0a067890 */ /* 0x000fe2000fffe0ff */
[----:B------:R-:W-:Y:S02]  /*01d0*/  MOV R45, RZ ;  /* 0x000000ff002d7202 */ /* 0x000fe40000000f00 */
[----:B------:R-:W-:Y:S01]  /*01e0*/  MOV R12, 0x4 ;  /* 0x00000004000c7802 */ /* 0x000fe20000000f00 */
[----:B------:R-:W-:Y:S02]  /*01f0*/  UISETP.GE.U32.AND UP0, UPT, UR6, 0xc, UPT ;  /* 0x0000000c0600788c */ /* 0x000fe4000bf06070 */
[----:B------:R-:W-:-:S04]  /*0200*/  ULEA.HI UR4, UR6, 0x1, URZ, 0x1e ;  /* 0x0000000106047891 */ /* 0x000fc8000f8ff0ff */
[----:B------:R-:W-:-:S03]  /*0210*/  ULOP3.LUT UR5, UR4, 0x3, URZ, 0xc0, !UPT ;  /* 0x0000000304057892 */ /* 0x000fc6000f8ec0ff */
[----:B------:R-:W-:Y:S09]  /*0220*/  BRA.U !UP0, `(.L_x_10) ;  /* 0x0000000108887547 */ /* 0x000ff2000b800000 */
[----:B------:R-:W-:Y:S01]  /*0230*/  ULOP3.LUT UR4, UR4, 0x7ffffffc, URZ, 0xc0, !UPT ;  /* 0x7ffffffc04047892 */ /* 0x000fe2000f8ec0ff */
[----:B------:R-:W-:-:S03]  /*0240*/  MOV R45, RZ ;  /* 0x000000ff002d7202 */ /* 0x000fc60000000f00 */
[----:B------:R-:W-:-:S12]  /*0250*/  UIADD3 UR4, UPT, UPT, -UR4, URZ, URZ ;  /* 0x000000ff04047290 */ /* 0x000fd8000fffe1ff */
.L_x_11:
[----:B------:R-:W-:-:S04]  /*0260*/  IMAD.WIDE.U32 R28, R45, 0x4, R2 ;  /* 0x000000042d1c7825 */ /* 0x000fc800078e0002 */
[----:B------:R-:W-:Y:S01]  /*0270*/  IMAD.WIDE.U32 R42, R45, 0x4, R36 ;  /* 0x000000042d2a7825 */ /* 0x000fe200078e0024 */
[----:B------:R-:W2:Y:S04]  /*0280*/  LDG.E.128.STRONG.SM R4, desc[UR8][R28.64] ;  /* 0x000000081c047981 */ /* 0x000ea8000c1ebd00 */
[----:B------:R-:W2:Y:S04]  /*0290*/  LDG.E.128.STRONG.SM R8, desc[UR8][R42.64] ;  /* 0x000000082a087981 */ /* 0x000ea8000c1ebd00 */
[----:B------:R-:W3:Y:S04]  /*02a0*/  LDG.E.128.STRONG.SM R12, desc[UR8][R28.64+0x10] ;  /* 0x000010081c0c7981 */ /* 0x000ee8000c1ebd00 */
[----:B------:R-:W3:Y:S04]  /*02b0*/  LDG.E.128.STRONG.SM R16, desc[UR8][R42.64+0x10] ;  /* 0x000010082a107981 */ /* 0x000ee8000c1ebd00 */
[----:B------:R-:W4:Y:S04]  /*02c0*/  LDG.E.128.STRONG.SM R20, desc[UR8][R28.64+0x20] ;  /* 0x000020081c147981 */ /* 0x000f28000c1ebd00 */
[----:B------:R-:W4:Y:S04]  /*02d0*/  LDG.E.128.STRONG.SM R24, desc[UR8][R42.64+0x20] ;  /* 0x000020082a187981 */ /* 0x000f28000c1ebd00 */
[----:B------:R-:W4:Y:S04]  /*02e0*/  LDG.E.128.STRONG.SM R32, desc[UR8][R42.64+0x30] ;  /* 0x000030082a207981 */ /* 0x000f28000c1ebd00 */
[----:B------:R-:W4:Y:S01]  /*02f0*/  LDG.E.128.STRONG.SM R28, desc[UR8][R28.64+0x30] ;  /* 0x000030081c1c7981 */ /* 0x000f22000c1ebd00 */
[----:B------:R-:W-:-:S04]  /*0300*/  UIADD3 UR4, UPT, UPT, UR4, 0x4, URZ ;  /* 0x0000000404047890 */ /* 0x000fc8000fffe0ff */
[----:B------:R-:W-:Y:S01]  /*0310*/  UISETP.NE.AND UP0, UPT, UR4, URZ, UPT ;  /* 0x000000ff0400728c */ /* 0x000fe2000bf05270 */
[----:B------:R-:W-:Y:S01]  /*0320*/  IADD3 R45, PT, PT, R45, 0x10, RZ ;  /* 0x000000102d2d7810 */ /* 0x000fe20007ffe0ff */
[----:B--2--5:R-:W-:-:S04]  /*0330*/  FFMA R4, R4, R8, R39 ;  /* 0x0000000804047223 */ /* 0x024fc80000000027 */
[----:B------:R-:W-:-:S04]  /*0340*/  FFMA R5, R5, R9, R4 ;  /* 0x0000000905057223 */ /* 0x000fc80000000004 */
[----:B------:R-:W-:-:S04]  /*0350*/  FFMA R6, R6, R10, R5 ;  /* 0x0000000a06067223 */ /* 0x000fc80000000005 */
[----:B------:R-:W-:-:S04]  /*0360*/  FFMA R7, R7, R11, R6 ;  /* 0x0000000b07077223 */ /* 0x000fc80000000006 */
[----:B---3--:R-:W-:-:S04]  /*0370*/  FFMA R12, R12, R16, R7 ;  /* 0x000000100c0c7223 */ /* 0x008fc80000000007 */
[----:B------:R-:W-:-:S04]  /*0380*/  FFMA R13, R13, R17, R12 ;  /* 0x000000110d0d7223 */ /* 0x000fc8000000000c */
[----:B------:R-:W-:-:S04]  /*0390*/  FFMA R14, R14, R18, R13 ;  /* 0x000000120e0e7223 */ /* 0x000fc8000000000d */
[----:B------:R-:W-:-:S04]  /*03a0*/  FFMA R15, R15, R19, R14 ;  /* 0x000000130f0f7223 */ /* 0x000fc8000000000e */
[----:B----4-:R-:W-:-:S04]  /*03b0*/  FFMA R20, R20, R24, R15 ;  /* 0x0000001814147223 */ /* 0x010fc8000000000f */
[----:B------:R-:W-:-:S04]  /*03c0*/  FFMA R21, R21, R25, R20 ;  /* 0x0000001915157223 */ /* 0x000fc80000000014 */
[----:B------:R-:W-:-:S04]  /*03d0*/  FFMA R22, R22, R26, R21 ;  /* 0x0000001a16167223 */ /* 0x000fc80000000015 */
[----:B------:R-:W-:-:S04]  /*03e0*/  FFMA R23, R23, R27, R22 ;  /* 0x0000001b17177223 */ /* 0x000fc80000000016 */
[----:B------:R-:W-:-:S04]  /*03f0*/  FFMA R28, R28, R32, R23 ;  /* 0x000000201c1c7223 */ /* 0x000fc80000000017 */
[----:B------:R-:W-:-:S04]  /*0400*/  FFMA R29, R29, R33, R28 ;  /* 0x000000211d1d7223 */ /* 0x000fc8000000001c */
[----:B------:R-:W-:-:S04]  /*0410*/  FFMA R30, R30, R34, R29 ;  /* 0x000000221e1e7223 */ /* 0x000fc8000000001d */
[----:B------:R-:W-:Y:S01]  /*0420*/  FFMA R39, R31, R35, R30 ;  /* 0x000000231f277223 */ /* 0x000fe2000000001e */
[----:B------:R-:W-:Y:S06]  /*0430*/  BRA.U UP0, `(.L_x_11) ;  /* 0xfffffffd00887547 */ /* 0x000fec000b83ffff */
[----:B------:R-:W-:-:S07]  /*0440*/  IADD3 R12, PT, PT, R45, 0x4, RZ ;  /* 0x000000042d0c7810 */ /* 0x000fce0007ffe0ff */
.L_x_10:
[----:B------:R-:W-:-:S09]  /*0450*/  UISETP.NE.AND UP0, UPT, UR5, URZ, UPT ;  /* 0x000000ff0500728c */ /* 0x000fd2000bf05270 */
[----:B------:R-:W-:Y:S05]  /*0460*/  BRA.U !UP0, `(.L_x_9) ;  /* 0x0000000108387547 */ /* 0x000fea000b800000 */
[----:B------:R-:W-:-:S12]  /*0470*/  UIADD3 UR5, UPT, UPT, -UR5, URZ, URZ ;  /* 0x000000ff05057290 */ /* 0x000fd8000fffe1ff */
.L_x_12:
[----:B------:R-:W-:-:S04]  /*0480*/  IMAD.WIDE.U32 R4, R45, 0x4, R36 ;  /* 0x000000042d047825 */ /* 0x000fc800078e0024 */
[----:B------:R-:W-:Y:S02]  /*0490*/  IMAD.WIDE.U32 R8, R45, 0x4, R2 ;  /* 0x000000042d087825 */ /* 0x000fe400078e0002 */
[----:B------:R-:W2:Y:S04]  /*04a0*/  LDG.E.128.STRONG.SM R4, desc[UR8][R4.64] ;  /* 0x0000000804047981 */ /* 0x000ea8000c1ebd00 */
[----:B------:R-:W2:Y:S01]  /*04b0*/  LDG.E.128.STRONG.SM R8, desc[UR8][R8.64] ;  /* 0x0000000808087981 */ /* 0x000ea2000c1ebd00 */
[----:B------:R-:W-:Y:S01]  /*04c0*/  UIADD3 UR5, UPT, UPT, UR5, 0x1, URZ ;  /* 0x0000000105057890 */ /* 0x000fe2000fffe0ff */
[----:B------:R-:W-:Y:S02]  /*04d0*/  MOV R45, R12 ;  /* 0x0000000c002d7202 */ /* 0x000fe40000000f00 */
[----:B------:R-:W-:Y:S01]  /*04e0*/  IADD3 R12, PT, PT, R12, 0x4, RZ ;  /* 0x000000040c0c7810 */ /* 0x000fe20007ffe0ff */
[----:B------:R-:W-:Y:S01]  /*04f0*/  UISETP.NE.AND UP0, UPT, UR5, URZ, UPT ;  /* 0x000000ff0500728c */ /* 0x000fe2000bf05270 */
[----:B--2--5:R-:W-:-:S04]  /*0500*/  FFMA R14, R8, R4, R39 ;  /* 0x00000004080e7223 */ /* 0x024fc80000000027 */
[----:B------:R-:W-:-:S04]  /*0510*/  FFMA R13, R9, R5, R14 ;  /* 0x00000005090d7223 */ /* 0x000fc8000000000e */
[----:B------:R-:W-:-:S04]  /*0520*/  FFMA R6, R10, R6, R13 ;  /* 0x000000060a067223 */ /* 0x000fc8000000000d */
[----:B------:R-:W-:Y:S01]  /*0530*/  FFMA R39, R11, R7, R6 ;  /* 0x000000070b277223 */ /* 0x000fe20000000006 */
[----:B------:R-:W-:Y:S06]  /*0540*/  BRA.U UP0, `(.L_x_12) ;  /* 0xfffffffd00cc7547 */ /* 0x000fec000b83ffff */
.L_x_9:
[----:B------:R-:W-:-:S13]  /*0550*/  ISETP.GE.AND P0, PT, R45, UR10, PT ;  /* 0x0000000a2d007c0c */ /* 0x000fda000bf06270 */
[----:B------:R-:W-:Y:S05]  /*0560*/  @P0 BRA `(.L_x_13) ;  /* 0x0000000800700947 */ /* 0x000fea0003800000 */
[C---:B------:R-:W-:Y:S02]  /*0570*/  IADD3 R4, PT, PT, -R45.reuse, UR10, RZ ;  /* 0x0000000a2d047c10 */ /* 0x040fe4000fffe1ff */
[----:B------:R-:W-:Y:S02]  /*0580*/  IADD3 R5, PT, PT, R45, -UR10, RZ ;  /* 0x8000000a2d057c10 */ /* 0x000fe4000fffe0ff */
[----:B------:R-:W-:Y:S02]  /*0590*/  LOP3.LUT P1, R8, R4, 0x3, RZ, 0xc0, !PT ;  /* 0x0000000304087812 */ /* 0x000fe4000782c0ff */
[----:B------:R-:W-:-:S11]  /*05a0*/  ISETP.GT.U32.AND P0, PT, R5, -0x4, PT ;  /* 0xfffffffc0500780c */ /* 0x000fd60003f04070 */
[----:B------:R-:W-:Y:S05]  /*05b0*/  @!P1 BRA `(.L_x_14) ;  /* 0x0000000000609947 */ /* 0x000fea0003800000 */
[----:B------:R-:W0:Y:S01]  /*05c0*/  LDCU.128 UR12, c[0x0][0x380] ;  /* 0x00007000ff0c77ac */ /* 0x000e220008000c00 */
[----:B------:R-:W-:Y:S01]  /*05d0*/  IMAD.WIDE.U32 R4, R45, 0x4, RZ ;  /* 0x000000042d047825 */ /* 0x000fe200078e00ff */
[----:B------:R-:W-:-:S03]  /*05e0*/  IADD3 R8, PT, PT, -R8, RZ, RZ ;  /* 0x000000ff08087210 */ /* 0x000fc60007ffe1ff */
[----:B------:R-:W-:-:S04]  /*05f0*/  IMAD.WIDE R6, R40, 0x4, R4 ;  /* 0x0000000428067825 */ /* 0x000fc800078e0204 */
[----:B------:R-:W-:Y:S01]  /*0600*/  IMAD.WIDE R4, R38, 0x4, R4 ;  /* 0x0000000426047825 */ /* 0x000fe200078e0204 */
[----:B0-----:R-:W-:Y:S02]  /*0610*/  IADD3 R11, P1, PT, R6, UR14, RZ ;  /* 0x0000000e060b7c10 */ /* 0x001fe4000ff3e0ff */
[----:B------:R-:W-:Y:S02]  /*0620*/  IADD3 R9, P2, PT, R4, UR12, RZ ;  /* 0x0000000c04097c10 */ /* 0x000fe4000ff5e0ff */
[----:B------:R-:W-:Y:S02]  /*0630*/  IADD3.X R12, PT, PT, R7, UR15, RZ, P1, !PT ;  /* 0x0000000f070c7c10 */ /* 0x000fe40008ffe4ff */
[----:B------:R-:W-:-:S09]  /*0640*/  IADD3.X R10, PT, PT, R5, UR13, RZ, P2, !PT ;  /* 0x0000000d050a7c10 */ /* 0x000fd200097fe4ff */
.L_x_15:
[----:B------:R-:W-:Y:S02]  /*0650*/  MOV R4, R9 ;  /* 0x0000000900047202 */ /* 0x000fe40000000f00 */
[----:B------:R-:W-:Y:S02]  /*0660*/  MOV R6, R11 ;  /* 0x0000000b00067202 */ /* 0x000fe40000000f00 */
[----:B------:R-:W-:Y:S02]  /*0670*/  MOV R5, R10 ;  /* 0x0000000a00057202 */ /* 0x000fe40000000f00 */
[----:B------:R-:W-:-:S03]  /*0680*/  MOV R7, R12 ;  /* 0x0000000c00077202 */ /* 0x000fc60000000f00 */
[----:B------:R-:W2:Y:S04]  /*0690*/  LDG.E.STRONG.SM R4, desc[UR8][R4.64] ;  /* 0x0000000804047981 */ /* 0x000ea8000c1eb900 */
[----:B------:R-:W2:Y:S01]  /*06a0*/  LDG.E.STRONG.SM R6, desc[UR8][R6.64] ;  /* 0x0000000806067981 */ /* 0x000ea2000c1eb900 */
[----:B------:R-:W-:Y:S02]  /*06b0*/  IADD3 R8, PT, PT, R8, 0x1, RZ ;  /* 0x0000000108087810 */ /* 0x000fe40007ffe0ff */
[----:B------:R-:W-:Y:S02]  /*06c0*/  IADD3 R11, P2, PT, R11, 0x4, RZ ;  /* 0x000000040b0b7810 */ /* 0x000fe40007f5e0ff */
[----:B------:R-:W-:Y:S02]  /*06d0*/  ISETP.NE.AND P1, PT, R8, RZ, PT ;  /* 0x000000ff0800720c */ /* 0x000fe40003f25270 */
[----:B------:R-:W-:-:S02]  /*06e0*/  IADD3 R9, P3, PT, R9, 0x4, RZ ;  /* 0x0000000409097810 */ /* 0x000fc40007f7e0ff */
[----:B------:R-:W-:Y:S02]  /*06f0*/  IADD3 R45, PT, PT, R45, 0x1, RZ ;  /* 0x000000012d2d7810 */ /* 0x000fe40007ffe0ff */
[----:B------:R-:W-:Y:S02]  /*0700*/  IADD3.X R12, PT, PT, RZ, R12, RZ, P2, !PT ;  /* 0x0000000cff0c7210 */ /* 0x000fe400017fe4ff */
[----:B------:R-:W-:Y:S01]  /*0710*/  IADD3.X R10, PT, PT, RZ, R10, RZ, P3, !PT ;  /* 0x0000000aff0a7210 */ /* 0x000fe20001ffe4ff */
[----:B--2--5:R-:W-:-:S04]  /*0720*/  FFMA R39, R4, R6, R39 ;  /* 0x0000000604277223 */ /* 0x024fc80000000027 */
[----:B------:R-:W-:Y:S05]  /*0730*/  @P1 BRA `(.L_x_15) ;  /* 0xfffffffc00c41947 */ /* 0x000fea000383ffff */
.L_x_14:
[----:B------:R-:W-:Y:S05]  /*0740*/  @P0 BRA `(.L_x_13) ;  /* 0x0000000400f80947 */ /* 0x000fea0003800000 */
[C---:B------:R-:W-:Y:S01]  /*0750*/  IADD3 R8, PT, PT, R45.reuse, -UR10, RZ ;  /* 0x8000000a2d087c10 */ /* 0x040fe2000fffe0ff */
[----:B------:R-:W-:-:S03]  /*0760*/  IMAD.WIDE.U32 R4, R45, 0x4, RZ ;  /* 0x000000042d047825 */ /* 0x000fc600078e00ff */
[----:B------:R-:W-:Y:S02]  /*0770*/  ISETP.GE.AND P0, PT, R8, RZ, PT ;  /* 0x000000ff0800720c */ /* 0x000fe40003f06270 */
[----:B------:R-:W-:Y:S02]  /*0780*/  MOV R11, R4 ;  /* 0x00000004000b7202 */ /* 0x000fe40000000f00 */
[----:B------:R-:W-:-:S09]  /*0790*/  MOV R9, R5 ;  /* 0x0000000500097202 */ /* 0x000fd20000000f00 */
[----:B------:R-:W-:Y:S05]  /*07a0*/  @P0 BRA `(.L_x_16) ;  /* 0x00000004008c0947 */ /* 0x000fea0003800000 */
[----:B------:R-:W-:Y:S02]  /*07b0*/  IADD3 R4, PT, PT, -R8, RZ, RZ ;  /* 0x000000ff08047210 */ /* 0x000fe40007ffe1ff */
[----:B------:R-:W-:Y:S02]  /*07c0*/  PLOP3.LUT P0, PT, PT, PT, PT, 0x80, 0x8 ;  /* 0x000000000008781c */ /* 0x000fe40003f0f070 */
[----:B------:R-:W-:-:S13]  /*07d0*/  ISETP.GT.AND P1, PT, R4, 0xc, PT ;  /* 0x0000000c0400780c */ /* 0x000fda0003f24270 */
[----:B------:R-:W-:Y:S05]  /*07e0*/  @!P1 BRA `(.L_x_17) ;  /* 0x0000000000e89947 */ /* 0x000fea0003800000 */
[----:B------:R-:W-:-:S13]  /*07f0*/  PLOP3.LUT P0, PT, PT, PT, PT, 0x8, 0x80 ;  /* 0x000000000080781c */ /* 0x000fda0003f0e170 */
.L_x_18:
[-C--:B------:R-:W-:Y:S02]  /*0800*/  IADD3 R6, P1, PT, R2, R11.reuse, RZ ;  /* 0x0000000b02067210 */ /* 0x080fe40007f3e0ff */
[----:B------:R-:W-:Y:S02]  /*0810*/  IADD3 R4, P2, PT, R36, R11, RZ ;  /* 0x0000000b24047210 */ /* 0x000fe40007f5e0ff */
[-C--:B------:R-:W-:Y:S02]  /*0820*/  IADD3.X R7, PT, PT, R3, R9.reuse, RZ, P1, !PT ;  /* 0x0000000903077210 */ /* 0x080fe40000ffe4ff */
[----:B------:R-:W-:-:S03]  /*0830*/  IADD3.X R5, PT, PT, R37, R9, RZ, P2, !PT ;  /* 0x0000000925057210 */ /* 0x000fc600017fe4ff */
[----:B------:R-:W2:Y:S04]  /*0840*/  LDG.E.STRONG.SM R40, desc[UR8][R6.64] ;  /* 0x0000000806287981 */ /* 0x000ea8000c1eb900 */
[----:B------:R-:W2:Y:S04]  /*0850*/  LDG.E.STRONG.SM R42, desc[UR8][R4.64] ;  /* 0x00000008042a7981 */ /* 0x000ea8000c1eb900 */
[----:B------:R-:W3:Y:S04]  /*0860*/  LDG.E.STRONG.SM R38, desc[UR8][R6.64+0x4] ;  /* 0x0000040806267981 */ /* 0x000ee8000c1eb900 */
[----:B------:R-:W3:Y:S04]  /*0870*/  LDG.E.STRONG.SM R45, desc[UR8][R4.64+0x4] ;  /* 0x00000408042d7981 */ /* 0x000ee8000c1eb900 */
[----:B------:R-:W4:Y:S04]  /*0880*/  LDG.E.STRONG.SM R34, desc[UR8][R6.64+0x8] ;  /* 0x0000080806227981 */ /* 0x000f28000c1eb900 */
        /* <DEDUP_REMOVED lines=26> */
[----:B------:R-:W4:Y:S01]  /*0a30*/  LDG.E.STRONG.SM R5, desc[UR8][R4.64+0x3c] ;  /* 0x00003c0804057981 */ /* 0x000f22000c1eb900 */
[----:B------:R-:W-:-:S02]  /*0a40*/  IADD3 R8, PT, PT, R8, 0x10, RZ ;  /* 0x0000001008087810 */ /* 0x000fc40007ffe0ff */
[----:B------:R-:W-:Y:S02]  /*0a50*/  IADD3 R11, P2, PT, R11, 0x40, RZ ;  /* 0x000000400b0b7810 */ /* 0x000fe40007f5e0ff */
[----:B------:R-:W-:Y:S02]  /*0a60*/  ISETP.GE.AND P1, PT, R8, -0xc, PT ;  /* 0xfffffff40800780c */ /* 0x000fe40003f26270 */
[----:B------:R-:W-:Y:S01]  /*0a70*/  IADD3.X R9, PT, PT, RZ, R9, RZ, P2, !PT ;  /* 0x00000009ff097210 */ /* 0x000fe200017fe4ff */
[----:B--2--5:R-:W-:-:S04]  /*0a80*/  FFMA R39, R40, R42, R39 ;  /* 0x0000002a28277223 */ /* 0x024fc80000000027 */
[----:B---3--:R-:W-:-:S04]  /*0a90*/  FFMA R39, R38, R45, R39 ;  /* 0x0000002d26277223 */ /* 0x008fc80000000027 */
[----:B----4-:R-:W-:-:S04]  /*0aa0*/  FFMA R39, R34, R43, R39 ;  /* 0x0000002b22277223 */ /* 0x010fc80000000027 */
        /* <DEDUP_REMOVED lines=12> */
[----:B------:R-:W-:Y:S01]  /*0b70*/  FFMA R39, R44, R5, R13 ;  /* 0x000000052c277223 */ /* 0x000fe2000000000d */
[----:B------:R-:W-:Y:S06]  /*0b80*/  @!P1 BRA `(.L_x_18) ;  /* 0xfffffffc001c9947 */ /* 0x000fec000383ffff */
.L_x_17:
[----:B------:R-:W-:-:S04]  /*0b90*/  IADD3 R4, PT, PT, -R8, RZ, RZ ;  /* 0x000000ff08047210 */ /* 0x000fc80007ffe1ff */
[----:B------:R-:W-:-:S13]  /*0ba0*/  ISETP.GT.AND P1, PT, R4, 0x4, PT ;  /* 0x000000040400780c */ /* 0x000fda0003f24270 */
[----:B------:R-:W-:Y:S05]  /*0bb0*/  @!P1 BRA `(.L_x_19) ;  /* 0x0000000000809947 */ /* 0x000fea0003800000 */
        /* <DEDUP_REMOVED lines=20> */
[----:B------:R-:W-:-:S02]  /*0d00*/  IADD3 R11, P1, PT, R11, 0x20, RZ ;  /* 0x000000200b0b7810 */ /* 0x000fc40007f3e0ff */
[----:B------:R-:W-:Y:S02]  /*0d10*/  PLOP3.LUT P0, PT, PT, PT, PT, 0x8, 0x80 ;  /* 0x000000000080781c */ /* 0x000fe40003f0e170 */
[----:B------:R-:W-:Y:S02]  /*0d20*/  IADD3 R8, PT, PT, R8, 0x8, RZ ;  /* 0x0000000808087810 */ /* 0x000fe40007ffe0ff */
        /* <DEDUP_REMOVED lines=8> */
[----:B------:R-:W-:-:S07]  /*0db0*/  FFMA R39, R25, R26, R10 ;  /* 0x0000001a19277223 */ /* 0x000fce000000000a */
.L_x_19:
[----:B------:R-:W-:-:S13]  /*0dc0*/  ISETP.NE.OR P0, PT, R8, RZ, P0 ;  /* 0x000000ff0800720c */ /* 0x000fda0000705670 */
[----:B------:R-:W-:Y:S05]  /*0dd0*/  @!P0 BRA `(.L_x_13) ;  /* 0x0000000000548947 */ /* 0x000fea0003800000 */
.L_x_16:
        /* <DEDUP_REMOVED lines=11> */
[----:B------:R-:W4:Y:S01]  /*0e90*/  LDG.E.STRONG.SM R18, desc[UR8][R6.64+0xc] ;  /* 0x00000c0806127981 */ /* 0x000f22000c1eb900 */
[----:B------:R-:W-:-:S02]  /*0ea0*/  IADD3 R8, PT, PT, R8, 0x4, RZ ;  /* 0x0000000408087810 */ /* 0x000fc40007ffe0ff */
[----:B------:R-:W-:Y:S02]  /*0eb0*/  IADD3 R11, P1, PT, R11, 0x10, RZ ;  /* 0x000000100b0b7810 */ /* 0x000fe40007f3e0ff */
[----:B------:R-:W-:Y:S02]  /*0ec0*/  ISETP.NE.AND P0, PT, R8, RZ, PT ;  /* 0x000000ff0800720c */ /* 0x000fe40003f05270 */
[----:B------:R-:W-:Y:S01]  /*0ed0*/  IADD3.X R9, PT, PT, RZ, R9, RZ, P1, !PT ;  /* 0x00000009ff097210 */ /* 0x000fe20000ffe4ff */
[----:B--2--5:R-:W-:-:S04]  /*0ee0*/  FFMA R10, R10, R12, R39 ;  /* 0x0000000c0a0a7223 */ /* 0x024fc80000000027 */
[----:B---3--:R-:W-:-:S04]  /*0ef0*/  FFMA R10, R13, R14, R10 ;  /* 0x0000000e0d0a7223 */ /* 0x008fc8000000000a */
[----:B----4-:R-:W-:-:S04]  /*0f00*/  FFMA R10, R15, R16, R10 ;  /* 0x000000100f0a7223 */ /* 0x010fc8000000000a */
[----:B------:R-:W-:Y:S01]  /*0f10*/  FFMA R39, R17, R18, R10 ;  /* 0x0000001211277223 */ /* 0x000fe2000000000a */
[----:B------:R-:W-:Y:S06]  /*0f20*/  @P0 BRA `(.L_x_16) ;  /* 0xfffffffc00ac0947 */ /* 0x000fec000383ffff */
.L_x_13:
[----:B------:R-:W0:Y:S01]  /*0f30*/  LDC.64 R2, c[0x0][0x398] ;  /* 0x0000e600ff027b82 */ /* 0x000e220000000a00 */
[----:B------:R-:W-:Y:S01]  /*0f40*/  IMAD R41, R41, UR7, R0 ;  /* 0x0000000729297c24 */ /* 0x000fe2000f8e0200 */
[----:B------:R-:W1:Y:S06]  /*0f50*/  LDCU UR4, c[0x0][0x3b4] ;  /* 0x00007680ff0477ac */ /* 0x000e6c0008000800 */
[----:B------:R-:W2:Y:S01]  /*0f60*/  LDC.64 R4, c[0x0][0x3a0] ;  /* 0x0000e800ff047b82 */ /* 0x000ea20000000a00 */
[----:B0-----:R-:W-:-:S05]  /*0f70*/  IMAD.WIDE R2, R41, 0x4, R2 ;  /* 0x0000000429027825 */ /* 0x001fca00078e0202 */
[----:B------:R-:W3:Y:S01]  /*0f80*/  LDG.E R0, desc[UR8][R2.64] ;  /* 0x0000000802007981 */ /* 0x000ee2000c1e1900 */
[----:B--2---:R-:W-:-:S04]  /*0f90*/  IMAD.WIDE R4, R41, 0x4, R4 ;  /* 0x0000000429047825 */ /* 0x004fc800078e0204 */
[----:B---3-5:R-:W-:-:S05]  /*0fa0*/  FADD R0, R0, R39 ;  /* 0x0000002700007221 */ /* 0x028fca0000000000 */
[C---:B-1----:R-:W-:Y:S02]  /*0fb0*/  FSETP.GE.AND P0, PT, R0.reuse, UR4, PT ;  /* 0x0000000400007c0b */ /* 0x042fe4000bf06000 */
[C---:B------:R-:W-:Y:S02]  /*0fc0*/  FSET.BF.GE.AND R7, R0.reuse, UR4, PT ;  /* 0x0000000400077c0a */ /* 0x040fe4000b806000 */
[----:B------:R-:W-:-:S05]  /*0fd0*/  FSEL R9, R0, RZ, !P0 ;  /* 0x000000ff00097208 */ /* 0x000fca0004000000 */
[----:B------:R-:W-:Y:S04]  /*0fe0*/  STG.E desc[UR8][R2.64], R9 ;  /* 0x0000000902007986 */ /* 0x000fe8000c101908 */
[----:B------:R-:W-:Y:S01]  /*0ff0*/  STG.E desc[UR8][R4.64], R7 ;  /* 0x0000000704007986 */ /* 0x000fe2000c101908 */
[----:B------:R-:W-:Y:S05]  /*1000*/  EXIT ;  /* 0x000000000000794d */ /* 0x000fea0003800000 */
.L_x_20:
        /* <DEDUP_REMOVED lines=15> */
.L_x_34:


//--------------------- .text._Z24fc1_from_p2_u8_if_kernelPKhPKfS2_PfS3_i --------------------------
	.section	.text._Z24fc1_from_p2_u8_if_kernelPKhPKfS2_PfS3_i,"ax",@progbits
	.align	128
        .global         _Z24fc1_from_p2_u8_if_kernelPKhPKfS2_PfS3_i
        .type           _Z24fc1_from_p2_u8_if_kernelPKhPKfS2_PfS3_i,@function
        .size           _Z24fc1_from_p2_u8_if_kernelPKhPKfS2_PfS3_i,(.L_x_35 - _Z24fc1_from_p2_u8_if_kernelPKhPKfS2_PfS3_i)
        .other          _Z24fc1_from_p2_u8_if_kernelPKhPKfS2_PfS3_i,@"STO_CUDA_ENTRY STV_DEFAULT"
_Z24fc1_from_p2_u8_if_kernelPKhPKfS2_PfS3_i:
.text._Z24fc1_from_p2_u8_if_kernelPKhPKfS2_PfS3_i:
        /* <DEDUP_REMOVED lines=13> */
[----:B------:R-:W0:Y:S01]  /*00d0*/  LDCU.64 UR6, c[0x0][0x380] ;  /* 0x00007000ff0677ac */ /* 0x000e220008000a00 */
[----:B------:R-:W1:Y:S01]  /*00e0*/  LDC.64 R8, c[0x0][0x390] ;  /* 0x0000e400ff087b82 */ /* 0x000e620000000a00 */
[----:B------:R-:W-:Y:S01]  /*00f0*/  SHF.L.U32 R4, R0, 0x8, RZ ;  /* 0x0000000800047819 */ /* 0x000fe200000006ff */
[----:B------:R-:W-:Y:S01]  /*0100*/  IMAD.SHL.U32 R3, R2, 0x100, RZ ;  /* 0x0000010002037824 */ /* 0x000fe200078e00ff */
[----:B------:R-:W2:Y:S05]  /*0110*/  LDCU.64 UR4, c[0x0][0x358] ;  /* 0x00006b00ff0477ac */ /* 0x000eaa0008000a00 */
[----:B------:R-:W3:Y:S01]  /*0120*/  LDC.64 R16, c[0x0][0x388] ;  /* 0x0000e200ff107b82 */ /* 0x000ee20000000a00 */
[----:B0-----:R-:W-:-:S04]  /*0130*/  IADD3 R18, P0, PT, R4, UR6, RZ ;  /* 0x0000000604127c10 */ /* 0x001fc8000ff1e0ff */
[----:B------:R-:W-:Y:S01]  /*0140*/  LEA.HI.X.SX32 R19, R4, UR7, 0x1, P0 ;  /* 0x0000000704137c11 */ /* 0x000fe200080f0eff */
[----:B-1----:R-:W-:-:S04]  /*0150*/  IMAD.WIDE R8, R2, 0x4, R8 ;  /* 0x0000000402087825 */ /* 0x002fc800078e0208 */
[----:B--2---:R-:W2:Y:S04]  /*0160*/  LDG.E.U8.CONSTANT R10, desc[UR4][R18.64] ;  /* 0x00000004120a7981 */ /* 0x004ea8000c1e9100 */
[----:B------:R-:W4:Y:S01]  /*0170*/  LDG.E.U8.CONSTANT R44, desc[UR4][R18.64+0x1] ;  /* 0x00000104122c7981 */ /* 0x000f22000c1e9100 */
[----:B---3--:R-:W-:-:S03]  /*0180*/  IMAD.WIDE R16, R3, 0x4, R16 ;  /* 0x0000000403107825 */ /* 0x008fc600078e0210 */
[----:B------:R-:W3:Y:S04]  /*0190*/  LDG.E.CONSTANT R9, desc[UR4][R8.64] ;  /* 0x0000000408097981 */ /* 0x000ee8000c1e9900 */
[----:B------:R-:W3:Y:S04]  /*01a0*/  LDG.E.128.CONSTANT R4, desc[UR4][R16.64] ;  /* 0x0000000410047981 */ /* 0x000ee8000c1e9d00 */
[----:B------:R-:W5:Y:S04]  /*01b0*/  LDG.E.U8.CONSTANT R45, desc[UR4][R18.64+0x2] ;  /* 0x00000204122d7981 */ /* 0x000f68000c1e9100 */
[----:B------:R-:W5:Y:S04]  /*01c0*/  LDG.E.U8.CONSTANT R50, desc[UR4][R18.64+0x3] ;  /* 0x0000030412327981 */ /* 0x000f68000c1e9100 */
[----:B------:R-:W5:Y:S04]  /*01d0*/  LDG.E.U8.CONSTANT R51, desc[UR4][R18.64+0x4] ;  /* 0x0000040412337981 */ /* 0x000f68000c1e9100 */
[----:B------:R-:W5:Y:S04]  /*01e0*/  LDG.E.U8.CONSTANT R49, desc[UR4][R18.64+0x5] ;  /* 0x0000050412317981 */ /* 0x000f68000c1e9100 */
[----:B------:R-:W5:Y:S04]  /*01f0*/  LDG.E.128.CONSTANT R52, desc[UR4][R16.64+0x10] ;  /* 0x0000100410347981 */ /* 0x000f68000c1e9d00 */
        /* <DEDUP_REMOVED lines=65> */
[----:B------:R-:W5:Y:S01]  /*0610*/  LDG.E.U8.CONSTANT R123, desc[UR4][R18.64+0x49] ;  /* 0x00004904127b7981 */ /* 0x000f62000c1e9100 */
[----:B--2---:R-:W-:-:S03]  /*0620*/  I2FP.F32.U32 R10, R10 ;  /* 0x0000000a000a7245 */ /* 0x004fc60000201000 */
[----:B------:R-:W2:Y:S01]  /*0630*/  LDG.E.U8.CONSTANT R122, desc[UR4][R18.64+0x4a] ;  /* 0x00004a04127a7981 */ /* 0x000ea2000c1e9100 */
[----:B----4-:R-:W-:-:S03]  /*0640*/  I2FP.F32.U32 R44, R44 ;  /* 0x0000002c002c7245 */ /* 0x010fc60000201000 */
[----:B------:R-:W4:Y:S01]  /*0650*/  LDG.E.U8.CONSTANT R125, desc[UR4][R18.64+0x4e] ;  /* 0x00004e04127d7981 */ /* 0x000f22000c1e9100 */
[----:B---3--:R-:W-:-:S03]  /*0660*/  FFMA R4, R4, R10, R9 ;  /* 0x0000000a04047223 */ /* 0x008fc60000000009 */
[----:B------:R-:W3:Y:S01]  /*0670*/  LDG.E.U8.CONSTANT R9, desc[UR4][R18.64+0x34] ;  /* 0x0000340412097981 */ /* 0x000ee2000c1e9100 */
[----:B-----5:R-:W-:Y:S01]  /*0680*/  I2FP.F32.U32 R8, R45 ;  /* 0x0000002d00087245 */ /* 0x020fe20000201000 */
[----:B------:R-:W-:Y:S02]  /*0690*/  FFMA R5, R5, R44, R4 ;  /* 0x0000002c05057223 */ /* 0x000fe40000000004 */
[----:B------:R-:W5:Y:S01]  /*06a0*/  LDG.E.U8.CONSTANT R10, desc[UR4][R18.64+0x35] ;  /* 0x00003504120a7981 */ /* 0x000f62000c1e9100 */
[----:B------:R-:W-:-:S03]  /*06b0*/  I2FP.F32.U32 R50, R50 ;  /* 0x0000003200327245 */ /* 0x000fc60000201000 */
[----:B------:R-:W2:Y:S01]  /*06c0*/  LDG.E.128.CONSTANT R44, desc[UR4][R16.64+0xd0] ;  /* 0x0000d004102c7981 */ /* 0x000ea2000c1e9d00 */
[----:B------:R-:W-:Y:S01]  /*06d0*/  FFMA R6, R6, R8, R5 ;  /* 0x0000000806067223 */ /* 0x000fe20000000005 */
[----:B------:R-:W-:Y:S02]  /*06e0*/  I2FP.F32.U32 R51, R51 ;  /* 0x0000003300337245 */ /* 0x000fe40000201000 */
[----:B------:R-:W4:Y:S01]  /*06f0*/  LDG.E.U8.CONSTANT R8, desc[UR4][R18.64+0x36] ;  /* 0x0000360412087981 */ /* 0x000f22000c1e9100 */
[----:B------:R-:W-:Y:S01]  /*0700*/  FFMA R5, R7, R50, R6 ;  /* 0x0000003207057223 */ /* 0x000fe20000000006 */
[----:B------:R-:W-:Y:S02]  /*0710*/  I2FP.F32.U32 R49, R49 ;  /* 0x0000003100317245 */ /* 0x000fe40000201000 */
[----:B------:R-:W4:Y:S01]  /*0720*/  LDG.E.U8.CONSTANT R7, desc[UR4][R18.64+0x37] ;  /* 0x0000370412077981 */ /* 0x000f22000c1e9100 */
[----:B------:R-:W-:-:S03]  /*0730*/  FFMA R52, R52, R51, R5 ;  /* 0x0000003334347223 */ /* 0x000fc60000000005 */
[----:B------:R-:W4:Y:S01]  /*0740*/  LDG.E.U8.CONSTANT R6, desc[UR4][R18.64+0x38] ;  /* 0x0000380412067981 */ /* 0x000f22000c1e9100 */
[----:B------:R-:W-:Y:S01]  /*0750*/  I2FP.F32.U32 R4, R48 ;  /* 0x0000003000047245 */ /* 0x000fe20000201000 */
[----:B------:R-:W-:Y:S02]  /*0760*/  FFMA R53, R53, R49, R52 ;  /* 0x0000003135357223 */ /* 0x000fe40000000034 */
[----:B------:R-:W4:Y:S01]  /*0770*/  LDG.E.U8.CONSTANT R5, desc[UR4][R18.64+0x39] ;  /* 0x0000390412057981 */ /* 0x000f22000c1e9100 */
[----:B------:R-:W-:-:S03]  /*0780*/  I2FP.F32.U32 R114, R114 ;  /* 0x0000007200727245 */ /* 0x000fc60000201000 */
[----:B------:R-:W4:Y:S01]  /*0790*/  LDG.E.128.CONSTANT R48, desc[UR4][R16.64+0xe0] ;  /* 0x0000e00410307981 */ /* 0x000f22000c1e9d00 */
        /* <DEDUP_REMOVED lines=8> */
[----:B------:R-:W-:Y:S01]  /*0820*/  I2FP.F32.U32 R56, R98 ;  /* 0x0000006200387245 */ /* 0x000fe20000201000 */
[----:B------:R-:W-:Y:S02]  /*0830*/  FFMA R57, R57, R53, R52 ;  /* 0x0000003539397223 */ /* 0x000fe40000000034 */
[----:B------:R-:W4:Y:S01]  /*0840*/  LDG.E.U8.CONSTANT R98, desc[UR4][R18.64+0x3d] ;  /* 0x00003d0412627981 */ /* 0x000f22000c1e9100 */
[----:B------:R-:W-:-:S03]  /*0850*/  I2FP.F32.U32 R114, R3 ;  /* 0x0000000300727245 */ /* 0x000fc60000201000 */
[----:B------:R-:W4:Y:S01]  /*0860*/  LDG.E.128.CONSTANT R52, desc[UR4][R16.64+0xf0] ;  /* 0x0000f00410347981 */ /* 0x000f22000c1e9d00 */
[----:B------:R-:W-:-:S03]  /*0870*/  FFMA R56, R58, R56, R57 ;  /* 0x000000383a387223 */ /* 0x000fc60000000039 */
[----:B------:R-:W4:Y:S01]  /*0880*/  LDG.E.U8.CONSTANT R3, desc[UR4][R18.64+0x3e] ;  /* 0x00003e0412037981 */ /* 0x000f22000c1e9100 */
[----:B------:R-:W-:Y:S01]  /*0890*/  I2FP.F32.U32 R113, R113 ;  /* 0x0000007100717245 */ /* 0x000fe20000201000 */
[----:B------:R-:W-:Y:S02]  /*08a0*/  FFMA R59, R59, R114, R56 ;  /* 0x000000723b3b7223 */ /* 0x000fe40000000038 */
[----:B------:R-:W4:Y:S02]  /*08b0*/  LDG.E.U8.CONSTANT R114, desc[UR4][R18.64+0x40] ;  /* 0x0000400412727981 */ /* 0x000f24000c1e9100 */
[----:B------:R-:W-:Y:S02]  /*08c0*/  FFMA R60, R60, R113, R59 ;  /* 0x000000713c3c7223 */ /* 0x000fe4000000003b */
[----:B------:R-:W4:Y:S01]  /*08d0*/  LDG.E.128.CONSTANT R56, desc[UR4][R16.64+0x100] ;  /* 0x0001000410387981 */ /* 0x000f22000c1e9d00 */
[----:B------:R-:W-:Y:S02]  /*08e0*/  I2FP.F32.U32 R112, R112 ;  /* 0x0000007000707245 */ /* 0x000fe40000201000 */
[----:B------:R-:W-:-:S02]  /*08f0*/  I2FP.F32.U32 R113, R109 ;  /* 0x0000006d00717245 */ /* 0x000fc40000201000 */
[----:B------:R-:W4:Y:S01]  /*0900*/  LDG.E.U8.CONSTANT R109, desc[UR4][R18.64+0x41] ;  /* 0x00004104126d7981 */ /* 0x000f22000c1e9100 */
[----:B------:R-:W-:Y:S01]  /*0910*/  FFMA R61, R61, R112, R60 ;  /* 0x000000703d3d7223 */ /* 0x000fe2000000003c */
[----:B------:R-:W-:Y:S02]  /*0920*/  I2FP.F32.U32 R60, R108 ;  /* 0x0000006c003c7245 */ /* 0x000fe40000201000 */
[----:B------:R-:W4:Y:S01]  /*0930*/  LDG.E.U8.CONSTANT R108, desc[UR4][R18.64+0x42] ;  /* 0x00004204126c7981 */ /* 0x000f22000c1e9100 */
[----:B------:R-:W-:Y:S01]  /*0940*/  FFMA R62, R62, R113, R61 ;  /* 0x000000713e3e7223 */ /* 0x000fe2000000003d */
[----:B------:R-:W-:Y:S02]  /*0950*/  I2FP.F32.U32 R111, R111 ;  /* 0x0000006f006f7245 */ /* 0x000fe40000201000 */
[----:B------:R-:W4:Y:S01]  /*0960*/  LDG.E.U8.CONSTANT R112, desc[UR4][R18.64+0x47] ;  /* 0x0000470412707981 */ /* 0x000f22000c1e9100 */
[----:B------:R-:W-:Y:S01]  /*0970*/  FFMA R63, R63, R60, R62 ;  /* 0x0000003c3f3f7223 */ /* 0x000fe2000000003e */
[----:B------:R-:W-:-:S02]  /*0980*/  I2FP.F32.U32 R110, R110 ;  /* 0x0000006e006e7245 */ /* 0x000fc40000201000 */
[----:B------:R-:W4:Y:S01]  /*0990*/  LDG.E.U8.CONSTANT R113, desc[UR4][R18.64+0x51] ;  /* 0x0000510412717981 */ /* 0x000f22000c1e9100 */
[----:B------:R-:W-:-:S03]  /*09a0*/  FFMA R64, R64, R111, R63 ;  /* 0x0000006f40407223 */ /* 0x000fc6000000003f */
[----:B------:R-:W4:Y:S01]  /*09b0*/  LDG.E.128.CONSTANT R60, desc[UR4][R16.64+0x110] ;  /* 0x00011004103c7981 */ /* 0x000f22000c1e9d00 */
[----:B------:R-:W-:Y:S01]  /*09c0*/  I2FP.F32.U32 R107, R107 ;  /* 0x0000006b006b7245 */ /* 0x000fe20000201000 */
[----:B------:R-:W-:Y:S02]  /*09d0*/  FFMA R65, R65, R110, R64 ;  /* 0x0000006e41417223 */ /* 0x000fe40000000040 */
[----:B------:R-:W4:Y:S01]  /*09e0*/  LDG.E.U8.CONSTANT R111, desc[UR4][R18.64+0x4f] ;  /* 0x00004f04126f7981 */ /* 0x000f22000c1e9100 */
[----:B------:R-:W-:Y:S01]  /*09f0*/  I2FP.F32.U32 R106, R106 ;  /* 0x0000006a006a7245 */ /* 0x000fe20000201000 */
[----:B------:R-:W-:Y:S02]  /*0a00*/  FFMA R66, R66, R107, R65 ;  /* 0x0000006b42427223 */ /* 0x000fe40000000041 */
[----:B------:R-:W4:Y:S01]  /*0a10*/  LDG.E.U8.CONSTANT R110, desc[UR4][R18.64+0x55] ;  /* 0x00005504126e7981 */ /* 0x000f22000c1e9100 */
[----:B------:R-:W-:Y:S01]  /*0a20*/  I2FP.F32.U32 R104, R104 ;  /* 0x0000006800687245 */ /* 0x000fe20000201000 */
[----:B------:R-:W-:-:S02]  /*0a30*/  FFMA R67, R67, R106, R66 ;  /* 0x0000006a43437223 */ /* 0x000fc40000000042 */
[----:B------:R-:W4:Y:S01]  /*0a40*/  LDG.E.U8.CONSTANT R106, desc[UR4][R18.64+0x4b] ;  /* 0x00004b04126a7981 */ /* 0x000f22000c1e9100 */
[----:B------:R-:W-:-:S03]  /*0a50*/  I2FP.F32.U32 R105, R105 ;  /* 0x0000006900697245 */ /* 0x000fc60000201000 */
        /* <DEDUP_REMOVED lines=10> */
[----:B------:R-:W-:Y:S01]  /*0b00*/  FFMA R71, R71, R73, R70 ;  /* 0x0000004947477223 */ /* 0x000fe20000000046 */
[----:B------:R-:W-:-:S03]  /*0b10*/  I2FP.F32.U32 R72, R72 ;  /* 0x0000004800487245 */ /* 0x000fc60000201000 */
[----:B------:R-:W-:Y:S02]  /*0b20*/  FFMA R20, R20, R74, R71 ;  /* 0x0000004a14147223 */ /* 0x000fe40000000047 */
[----:B------:R-:W4:Y:S01]  /*0b30*/  LDG.E.128.CONSTANT R68, desc[UR4][R16.64+0x130] ;  /* 0x0001300410447981 */ /* 0x000f22000c1e9d00 */
[----:B------:R-:W-:Y:S01]  /*0b40*/  I2FP.F32.U32 R101, R101 ;  /* 0x0000006500657245 */ /* 0x000fe20000201000 */
[----:B------:R-:W-:Y:S02]  /*0b50*/  FFMA R21, R21, R72, R20 ;  /* 0x0000004815157223 */ /* 0x000fe40000000014 */
[----:B------:R-:W4:Y:S01]  /*0b60*/  LDG.E.128.CONSTANT R72, desc[UR4][R16.64+0x140] ;  /* 0x0001400410487981 */ /* 0x000f22000c1e9d00 */
[----:B------:R-:W-:Y:S01]  /*0b70*/  I2FP.F32.U32 R100, R100 ;  /* 0x0000006400647245 */ /* 0x000fe20000201000 */
[----:B------:R-:W-:Y:S02]  /*0b80*/  FFMA R22, R22, R101, R21 ;  /* 0x0000006516167223 */ /* 0x000fe40000000015 */
[----:B------:R-:W4:Y:S01]  /*0b90*/  LDG.E.U8.CONSTANT R101, desc[UR4][R18.64+0x54] ;  /* 0x0000540412657981 */ /* 0x000f22000c1e9100 */
[----:B------:R-:W-:Y:S01]  /*0ba0*/  I2FP.F32.U32 R99, R99 ;  /* 0x0000006300637245 */ /* 0x000fe20000201000 */
[----:B------:R-:W-:-:S02]  /*0bb0*/  FFMA R23, R23, R100, R22 ;  /* 0x0000006417177223 */ /* 0x000fc40000000016 */
[----:B------:R-:W4:Y:S01]  /*0bc0*/  LDG.E.U8.CONSTANT R100, desc[UR4][R18.64+0x65] ;  /* 0x0000650412647981 */ /* 0x000f22000c1e9100 */
        /* <DEDUP_REMOVED lines=25> */
[----:B------:R-:W-:Y:S01]  /*0d60*/  I2FP.F32.U32 R92, R92 ;  /* 0x0000005c005c7245 */ /* 0x000fe20000201000 */
[----:B------:R-:W-:Y:S01]  /*0d70*/  FFMA R28, R28, R89, R79 ;  /* 0x000000591c1c7223 */ /* 0x000fe2000000004f */
[----:B------:R-:W-:-:S03]  /*0d80*/  I2FP.F32.U32 R85, R85 ;  /* 0x0000005500557245 */ /* 0x000fc60000201000 */
[----:B------:R-:W-:Y:S01]  /*0d90*/  FFMA R29, R29, R92, R28 ;  /* 0x0000005c1d1d7223 */ /* 0x000fe2000000001c */
[----:B------:R-:W-:-:S03]  /*0da0*/  I2FP.F32.U32 R86, R86 ;  /* 0x0000005600567245 */ /* 0x000fc60000201000 */
[----:B------:R-:W-:Y:S01]  /*0db0*/  FFMA R30, R30, R85, R29 ;  /* 0x000000551e1e7223 */ /* 0x000fe2000000001d */
[----:B------:R-:W-:-:S03]  /*0dc0*/  I2FP.F32.U32 R87, R87 ;  /* 0x0000005700577245 */ /* 0x000fc60000201000 */
[----:B------:R-:W-:Y:S01]  /*0dd0*/  FFMA R31, R31, R86, R30 ;  /* 0x000000561f1f7223 */ /* 0x000fe2000000001e */
[----:B------:R-:W-:-:S03]  /*0de0*/  I2FP.F32.U32 R88, R88 ;  /* 0x0000005800587245 */ /* 0x000fc60000201000 */
[----:B------:R-:W-:Y:S02]  /*0df0*/  FFMA R32, R32, R87, R31 ;  /* 0x0000005720207223 */ /* 0x000fe4000000001f */
[----:B------:R-:W4:Y:S01]  /*0e00*/  LDG.E.128.CONSTANT R28, desc[UR4][R16.64+0x170] ;  /* 0x00017004101c7981 */ /* 0x000f22000c1e9d00 */
[----:B------:R-:W-:Y:S01]  /*0e10*/  I2FP.F32.U32 R81, R81 ;  /* 0x0000005100517245 */ /* 0x000fe20000201000 */
[----:B------:R-:W-:Y:S01]  /*0e20*/  FFMA R33, R33, R88, R32 ;  /* 0x0000005821217223 */ /* 0x000fe20000000020 */
[----:B------:R-:W-:-:S03]  /*0e30*/  I2FP.F32.U32 R82, R82 ;  /* 0x0000005200527245 */ /* 0x000fc60000201000 */
[----:B------:R-:W-:Y:S02]  /*0e40*/  FFMA R34, R34, R81, R33 ;  /* 0x0000005122227223 */ /* 0x000fe40000000021 */
[----:B------:R-:W4:Y:S01]  /*0e50*/  LDG.E.U8.CONSTANT R81, desc[UR4][R18.64+0x78] ;  /* 0x0000780412517981 */ /* 0x000f22000c1e9100 */
[----:B------:R-:W-:Y:S01]  /*0e60*/  I2FP.F32.U32 R83, R83 ;  /* 0x0000005300537245 */ /* 0x000fe20000201000 */
[----:B------:R-:W-:Y:S02]  /*0e70*/  FFMA R35, R35, R82, R34 ;  /* 0x0000005223237223 */ /* 0x000fe40000000022 */
[----:B------:R-:W4:Y:S01]  /*0e80*/  LDG.E.U8.CONSTANT R82, desc[UR4][R18.64+0x79] ;  /* 0x0000790412527981 */ /* 0x000f22000c1e9100 */
[----:B------:R-:W-:Y:S01]  /*0e90*/  I2FP.F32.U32 R84, R84 ;  /* 0x0000005400547245 */ /* 0x000fe20000201000 */
[----:B------:R-:W-:Y:S02]  /*0ea0*/  FFMA R36, R36, R83, R35 ;  /* 0x0000005324247223 */ /* 0x000fe40000000023 */
[----:B------:R-:W4:Y:S01]  /*0eb0*/  LDG.E.128.CONSTANT R32, desc[UR4][R16.64+0x180] ;  /* 0x0001800410207981 */ /* 0x000f22000c1e9d00 */
[----:B------:R-:W-:Y:S01]  /*0ec0*/  I2FP.F32.U32 R12, R12 ;  /* 0x0000000c000c7245 */ /* 0x000fe20000201000 */
[----:B------:R-:W-:-:S02]  /*0ed0*/  FFMA R37, R37, R84, R36 ;  /* 0x0000005425257223 */ /* 0x000fc40000000024 */
[----:B------:R-:W4:Y:S01]  /*0ee0*/  LDG.E.U8.CONSTANT R83, desc[UR4][R18.64+0x7a] ;  /* 0x00007a0412537981 */ /* 0x000f22000c1e9100 */
[----:B------:R-:W-:Y:S01]  /*0ef0*/  I2FP.F32.U32 R13, R13 ;  /* 0x0000000d000d7245 */ /* 0x000fe20000201000 */
[----:B------:R-:W-:Y:S02]  /*0f00*/  FFMA R12, R38, R12, R37 ;  /* 0x0000000c260c7223 */ /* 0x000fe40000000025 */
[----:B------:R-:W4:Y:S01]  /*0f10*/  LDG.E.U8.CONSTANT R84, desc[UR4][R18.64+0x7b] ;  /* 0x00007b0412547981 */ /* 0x000f22000c1e9100 */
[----:B------:R-:W-:Y:S01]  /*0f20*/  I2FP.F32.U32 R14, R14 ;  /* 0x0000000e000e7245 */ /* 0x000fe20000201000 */
[----:B------:R-:W-:Y:S02]  /*0f30*/  FFMA R13, R39, R13, R12 ;  /* 0x0000000d270d7223 */ /* 0x000fe4000000000c */
[----:B------:R-:W4:Y:S01]  /*0f40*/  LDG.E.128.CONSTANT R36, desc[UR4][R16.64+0x190] ;  /* 0x0001900410247981 */ /* 0x000f22000c1e9d00 */
[----:B------:R-:W-:-:S03]  /*0f50*/  I2FP.F32.U32 R15, R15 ;  /* 0x0000000f000f7245 */ /* 0x000fc60000201000 */
        /* <DEDUP_REMOVED lines=8> */
[----:B------:R-:W4:Y:S02]  /*0fe0*/  LDG.E.U8.CONSTANT R15, desc[UR4][R18.64+0x75] ;  /* 0x00007504120f7981 */ /* 0x000f24000c1e9100 */
[----:B------:R-:W-:Y:S01]  /*0ff0*/  FFMA R11, R43, R11, R42 ;  /* 0x0000000b2b0b7223 */ /* 0x000fe2000000002a */
[----:B------:R-:W-:Y:S01]  /*1000*/  IMAD.MOV.U32 R89, RZ, RZ, R117 ;  /* 0x000000ffff597224 */ /* 0x000fe200078e0075 */
[----:B------:R-:W4:Y:S01]  /*1010*/  LDG.E.128.CONSTANT R40, desc[UR4][R16.64+0x1a0] ;  /* 0x0001a00410287981 */ /* 0x000f22000c1e9d00 */
[----:B------:R-:W-:-:S03]  /*1020*/  I2FP.F32.U32 R116, R116 ;  /* 0x0000007400747245 */ /* 0x000fc60000201000 */
[----:B------:R-:W4:Y:S01]  /*1030*/  LDG.E.U8.CONSTANT R117, desc[UR4][R18.64+0x5a] ;  /* 0x00005a0412757981 */ /* 0x000f22000c1e9100 */
[----:B---3--:R-:W-:-:S03]  /*1040*/  I2FP.F32.U32 R9, R9 ;  /* 0x0000000900097245 */ /* 0x008fc60000201000 */
[----:B------:R-:W3:Y:S01]  /*1050*/  LDG.E.U8.CONSTANT R80, desc[UR4][R18.64+0x76] ;  /* 0x0000760412507981 */ /* 0x000ee2000c1e9100 */
[----:B-----5:R-:W-:Y:S01]  /*1060*/  I2FP.F32.U32 R10, R10 ;  /* 0x0000000a000a7245 */ /* 0x020fe20000201000 */
[----:B--2---:R-:W-:Y:S01]  /*1070*/  FFMA R44, R44, R9, R11 ;  /* 0x000000092c2c7223 */ /* 0x004fe2000000000b */
[----:B----4-:R-:W-:-:S03]  /*1080*/  I2FP.F32.U32 R8, R8 ;  /* 0x0000000800087245 */ /* 0x010fc60000201000 */
[----:B------:R-:W-:Y:S01]  /*1090*/  FFMA R45, R45, R10, R44 ;  /* 0x0000000a2d2d7223 */ /* 0x000fe2000000002c */
[----:B------:R-:W-:-:S03]  /*10a0*/  I2FP.F32.U32 R7, R7 ;  /* 0x0000000700077245 */ /* 0x000fc60000201000 */
[----:B------:R-:W-:Y:S01]  /*10b0*/  FFMA R8, R46, R8, R45 ;  /* 0x000000082e087223 */ /* 0x000fe2000000002d */
[----:B------:R-:W-:-:S03]  /*10c0*/  I2FP.F32.U32 R6, R6 ;  /* 0x0000000600067245 */ /* 0x000fc60000201000 */
[----:B------:R-:W-:Y:S01]  /*10d0*/  FFMA R7, R47, R7, R8 ;  /* 0x000000072f077223 */ /* 0x000fe20000000008 */
[----:B------:R-:W-:Y:S01]  /*10e0*/  I2FP.F32.U32 R5, R5 ;  /* 0x0000000500057245 */ /* 0x000fe20000201000 */
[----:B------:R-:W2:Y:S02]  /*10f0*/  LDG.E.U8.CONSTANT R11, desc[UR4][R18.64+0x6b] ;  /* 0x00006b04120b7981 */ /* 0x000ea4000c1e9100 */
[----:B------:R-:W-:Y:S01]  /*1100*/  FFMA R6, R48, R6, R7 ;  /* 0x0000000630067223 */ /* 0x000fe20000000007 */
[----:B------:R-:W-:-:S03]  /*1110*/  I2FP.F32.U32 R4, R4 ;  /* 0x0000000400047245 */ /* 0x000fc60000201000 */
[----:B------:R-:W-:Y:S01]  /*1120*/  FFMA R5, R49, R5, R6 ;  /* 0x0000000531057223 */ /* 0x000fe20000000006 */
[----:B------:R-:W-:-:S03]  /*1130*/  I2FP.F32.U32 R103, R103 ;  /* 0x0000006700677245 */ /* 0x000fc60000201000 */
[----:B------:R-:W-:Y:S01]  /*1140*/  FFMA R4, R50, R4, R5 ;  /* 0x0000000432047223 */ /* 0x000fe20000000005 */
[----:B------:R-:W-:-:S03]  /*1150*/  I2FP.F32.U32 R102, R102 ;  /* 0x0000006600667245 */ /* 0x000fc60000201000 */
[----:B------:R-:W-:Y:S01]  /*1160*/  FFMA R51, R51, R103, R4 ;  /* 0x0000006733337223 */ /* 0x000fe20000000004 */
[----:B------:R-:W-:Y:S01]  /*1170*/  I2FP.F32.U32 R98, R98 ;  /* 0x0000006200627245 */ /* 0x000fe20000201000 */
[----:B------:R-:W4:Y:S02]  /*1180*/  LDG.E.U8.CONSTANT R10, desc[UR4][R18.64+0x6c] ;  /* 0x00006c04120a7981 */ /* 0x000f24000c1e9100 */
[----:B------:R-:W-:Y:S01]  /*1190*/  FFMA R52, R52, R102, R51 ;  /* 0x0000006634347223 */ /* 0x000fe20000000033 */
[----:B------:R-:W-:-:S03]  /*11a0*/  I2FP.F32.U32 R3, R3 ;  /* 0x0000000300037245 */ /* 0x000fc60000201000 */
[----:B------:R-:W-:Y:S01]  /*11b0*/  FFMA R53, R53, R98, R52 ;  /* 0x0000006235357223 */ /* 0x000fe20000000034 */
[----:B------:R-:W-:Y:S01]  /*11c0*/  MOV R95, R115 ;  /* 0x00000073005f7202 */ /* 0x000fe20000000f00 */
[----:B------:R-:W5:Y:S02]  /*11d0*/  LDG.E.U8.CONSTANT R9, desc[UR4][R18.64+0x6d] ;  /* 0x00006d0412097981 */ /* 0x000f64000c1e9100 */
[----:B------:R-:W-:Y:S01]  /*11e0*/  FFMA R54, R54, R3, R53 ;  /* 0x0000000336367223 */ /* 0x000fe20000000035 */
[----:B------:R-:W-:Y:S01]  /*11f0*/  I2FP.F32.U32 R114, R114 ;  /* 0x0000007200727245 */ /* 0x000fe20000201000 */
[----:B------:R-:W4:Y:S02]  /*1200*/  LDG.E.U8.CONSTANT R115, desc[UR4][R18.64+0x5b] ;  /* 0x00005b0412737981 */ /* 0x000f24000c1e9100 */
[----:B------:R-:W-:Y:S01]  /*1210*/  FFMA R55, R55, R116, R54 ;  /* 0x0000007437377223 */ /* 0x000fe20000000036 */
[----:B------:R-:W-:Y:S01]  /*1220*/  I2FP.F32.U32 R121, R121 ;  /* 0x0000007900797245 */ /* 0x000fe20000201000 */
[----:B------:R-:W5:Y:S02]  /*1230*/  LDG.E.128.CONSTANT R44, desc[UR4][R16.64+0x1b0] ;  /* 0x0001b004102c7981 */ /* 0x000f64000c1e9d00 */
[----:B------:R-:W-:-:S02]  /*1240*/  FFMA R56, R56, R114, R55 ;  /* 0x0000007238387223 */ /* 0x000fc40000000037 */
[----:B------:R-:W5:Y:S01]  /*1250*/  LDG.E.U8.CONSTANT R114, desc[UR4][R18.64+0x89] ;  /* 0x0000890412727981 */ /* 0x000f62000c1e9100 */
[----:B------:R-:W-:Y:S02]  /*1260*/  I2FP.F32.U32 R109, R109 ;  /* 0x0000006d006d7245 */ /* 0x000fe40000201000 */
[----:B------:R-:W-:Y:S01]  /*1270*/  I2FP.F32.U32 R108, R108 ;  /* 0x0000006c006c7245 */ /* 0x000fe20000201000 */
[----:B------:R-:W5:Y:S02]  /*1280*/  LDG.E.U8.CONSTANT R8, desc[UR4][R18.64+0x6e] ;  /* 0x00006e0412087981 */ /* 0x000f64000c1e9100 */
[----:B------:R-:W-:Y:S01]  /*1290*/  FFMA R57, R57, R109, R56 ;  /* 0x0000006d39397223 */ /* 0x000fe20000000038 */
[----:B------:R-:W-:Y:S02]  /*12a0*/  I2FP.F32.U32 R120, R120 ;  /* 0x0000007800787245 */ /* 0x000fe40000201000 */
[----:B------:R-:W-:Y:S01]  /*12b0*/  I2FP.F32.U32 R119, R119 ;  /* 0x0000007700777245 */ /* 0x000fe20000201000 */
[----:B------:R-:W-:Y:S01]  /*12c0*/  FFMA R58, R58, R108, R57 ;  /* 0x0000006c3a3a7223 */ /* 0x000fe20000000039 */
[----:B------:R-:W-:Y:S01]  /*12d0*/  IMAD.MOV.U32 R88, RZ, RZ, R112 ;  /* 0x000000ffff587224 */ /* 0x000fe200078e0070 */
[----:B------:R-:W-:Y:S01]  /*12e0*/  I2FP.F32.U32 R118, R118 ;  /* 0x0000007600767245 */ /* 0x000fe20000201000 */
[----:B------:R-:W5:Y:S01]  /*12f0*/  LDG.E.U8.CONSTANT R112, desc[UR4][R18.64+0x5e] ;  /* 0x00005e0412707981 */ /* 0x000f62000c1e9100 */
[----:B------:R-:W-:Y:S01]  /*1300*/  FFMA R59, R59, R121, R58 ;  /* 0x000000793b3b7223 */ /* 0x000fe2000000003a */
[----:B------:R-:W-:-:S02]  /*1310*/  I2FP.F32.U32 R124, R124 ;  /* 0x0000007c007c7245 */ /* 0x000fc40000201000 */
[----:B------:R-:W-:Y:S01]  /*1320*/  I2FP.F32.U32 R123, R123 ;  /* 0x0000007b007b7245 */ /* 0x000fe20000201000 */
[----:B------:R-:W-:Y:S01]  /*1330*/  FFMA R60, R60, R120, R59 ;  /* 0x000000783c3c7223 */ /* 0x000fe2000000003b */
[----:B------:R-:W-:Y:S01]  /*1340*/  I2FP.F32.U32 R122, R122 ;  /* 0x0000007a007a7245 */ /* 0x000fe20000201000 */
[----:B------:R-:W5:Y:S02]  /*1350*/  LDG.E.U8.CONSTANT R109, desc[UR4][R18.64+0x8d] ;  /* 0x00008d04126d7981 */ /* 0x000f64000c1e9100 */
[----:B------:R-:W-:Y:S01]  /*1360*/  FFMA R61, R61, R119, R60 ;  /* 0x000000773d3d7223 */ /* 0x000fe2000000003c */
[----:B------:R-:W-:Y:S01]  /*1370*/  I2FP.F32.U32 R60, R88 ;  /* 0x00000058003c7245 */ /* 0x000fe20000201000 */
[----:B------:R-:W-:Y:S01]  /*1380*/  IMAD.MOV.U32 R85, RZ, RZ, R110 ;  /* 0x000000ffff557224 */ /* 0x000fe200078e006e */
[----:B------:R-:W-:Y:S01]  /*1390*/  MOV R86, R111 ;  /* 0x0000006f00567202 */ /* 0x000fe20000000f00 */
[----:B------:R-:W-:Y:S01]  /*13a0*/  FFMA R62, R62, R118, R61 ;  /* 0x000000763e3e7223 */ /* 0x000fe2000000003d */
[----:B------:R-:W-:Y:S01]  /*13b0*/  IMAD.MOV.U32 R87, RZ, RZ, R106 ;  /* 0x000000ffff577224 */ /* 0x000fe200078e006a */
[----:B------:R-:W5:Y:S02]  /*13c0*/  LDG.E.U8.CONSTANT R111, desc[UR4][R18.64+0x5d] ;  /* 0x00005d04126f7981 */ /* 0x000f64000c1e9100 */
[----:B------:R-:W-:-:S02]  /*13d0*/  FFMA R63, R63, R60, R62 ;  /* 0x0000003c3f3f7223 */ /* 0x000fc4000000003e */
[----:B------:R-:W5:Y:S02]  /*13e0*/  LDG.E.U8.CONSTANT R110, desc[UR4][R18.64+0x5f] ;  /* 0x00005f04126e7981 */ /* 0x000f64000c1e9100 */
[----:B------:R-:W-:Y:S01]  /*13f0*/  FFMA R64, R64, R124, R63 ;  /* 0x0000007c40407223 */ /* 0x000fe2000000003f */
[----:B------:R-:W-:-:S03]  /*1400*/  IMAD.MOV.U32 R90, RZ, RZ, R105 ;  /* 0x000000ffff5a7224 */ /* 0x000fc600078e0069 */
[----:B------:R-:W-:Y:S01]  /*1410*/  FFMA R65, R65, R123, R64 ;  /* 0x0000007b41417223 */ /* 0x000fe20000000040 */
[----:B------:R-:W-:Y:S01]  /*1420*/  I2FP.F32.U32 R64, R87 ;  /* 0x0000005700407245 */ /* 0x000fe20000201000 */
[----:B------:R-:W5:Y:S02]  /*1430*/  LDG.E.U8.CONSTANT R105, desc[UR4][R18.64+0x61] ;  /* 0x0000610412697981 */ /* 0x000f64000c1e9100 */
[----:B------:R-:W-:Y:S01]  /*1440*/  FFMA R66, R66, R122, R65 ;  /* 0x0000007a42427223 */ /* 0x000fe20000000041 */
[----:B------:R-:W-:Y:S01]  /*1450*/  I2FP.F32.U32 R65, R89 ;  /* 0x0000005900417245 */ /* 0x000fe20000201000 */
[----:B------:R-:W5:Y:S02]  /*1460*/  LDG.E.U8.CONSTANT R106, desc[UR4][R18.64+0x62] ;  /* 0x00006204126a7981 */ /* 0x000f64000c1e9100 */
[----:B------:R-:W-:Y:S01]  /*1470*/  FFMA R67, R67, R64, R66 ;  /* 0x0000004043437223 */ /* 0x000fe20000000042 */
[----:B------:R-:W-:Y:S02]  /*1480*/  I2FP.F32.U32 R64, R90 ;  /* 0x0000005a00407245 */ /* 0x000fe40000201000 */
[----:B------:R-:W-:-:S02]  /*1490*/  MOV R92, R107 ;  /* 0x0000006b005c7202 */ /* 0x000fc40000000f00 */
[----:B------:R-:W-:Y:S01]  /*14a0*/  I2FP.F32.U32 R125, R125 ;  /* 0x0000007d007d7245 */ /* 0x000fe20000201000 */
[----:B------:R-:W-:Y:S01]  /*14b0*/  FFMA R68, R68, R65, R67 ;  /* 0x0000004144447223 */ /* 0x000fe20000000043 */
[----:B------:R-:W5:Y:S01]  /*14c0*/  LDG.E.U8.CONSTANT R107, desc[UR4][R18.64+0x60] ;  /* 0x00006004126b7981 */ /* 0x000f62000c1e9100 */
[----:B------:R-:W-:Y:S02]  /*14d0*/  MOV R102, R86 ;  /* 0x0000005600667202 */ /* 0x000fe40000000f00 */
[----:B------:R-:W-:Y:S01]  /*14e0*/  FFMA R69, R69, R64, R68 ;  /* 0x0000004045457223 */ /* 0x000fe20000000044 */
[----:B------:R-:W-:Y:S01]  /*14f0*/  IMAD.MOV.U32 R79, RZ, RZ, R93 ;  /* 0x000000ffff4f7224 */ /* 0x000fe200078e005d */
[----:B------:R-:W-:Y:S02]  /*1500*/  MOV R93, R113 ;  /* 0x00000071005d7202 */ /* 0x000fe40000000f00 */
[----:B------:R-:W-:Y:S01]  /*1510*/  MOV R77, R104 ;  /* 0x00000068004d7202 */ /* 0x000fe20000000f00 */
[----:B------:R-:W5:Y:S01]  /*1520*/  LDG.E.U8.CONSTANT R113, desc[UR4][R18.64+0x5c] ;  /* 0x00005c0412717981 */ /* 0x000f62000c1e9100 */
[----:B------:R-:W-:Y:S01]  /*1530*/  I2FP.F32.U32 R68, R102 ;  /* 0x0000006600447245 */ /* 0x000fe20000201000 */
[----:B------:R-:W-:Y:S01]  /*1540*/  FFMA R70, R70, R125, R69 ;  /* 0x0000007d46467223 */ /* 0x000fe20000000045 */
[----:B------:R-:W-:Y:S01]  /*1550*/  I2FP.F32.U32 R69, R92 ;  /* 0x0000005c00457245 */ /* 0x000fe20000201000 */
[----:B------:R-:W5:Y:S02]  /*1560*/  LDG.E.U8.CONSTANT R104, desc[UR4][R18.64+0x63] ;  /* 0x0000630412687981 */ /* 0x000f64000c1e9100 */
[----:B------:R-:W-:Y:S01]  /*1570*/  FFMA R71, R71, R68, R70 ;  /* 0x0000004447477223 */ /* 0x000fe20000000046 */
[----:B------:R-:W-:-:S02]  /*1580*/  I2FP.F32.U32 R68, R93 ;  /* 0x0000005d00447245 */ /* 0x000fc40000201000 */
[----:B------:R-:W-:Y:S01]  /*1590*/  MOV R76, R101 ;  /* 0x00000065004c7202 */ /* 0x000fe20000000f00 */
[----:B------:R-:W-:Y:S01]  /*15a0*/  FFMA R72, R72, R69, R71 ;  /* 0x0000004548487223 */ /* 0x000fe20000000047 */
[----:B------:R-:W5:Y:S03]  /*15b0*/  LDG.E.U8.CONSTANT R101, desc[UR4][R18.64+0x64] ;  /* 0x0000640412657981 */ /* 0x000f66000c1e9100 */
[----:B------:R-:W-:Y:S01]  /*15c0*/  FFMA R73, R73, R68, R72 ;  /* 0x0000004449497223 */ /* 0x000fe20000000048 */
[----:B------:R-:W-:Y:S01]  /*15d0*/  I2FP.F32.U32 R72, R95 ;  /* 0x0000005f00487245 */ /* 0x000fe20000201000 */
[----:B------:R-:W-:Y:S01]  /*15e0*/  IMAD.MOV.U32 R103, RZ, RZ, R85 ;  /* 0x000000ffff677224 */ /* 0x000fe200078e0055 */
[----:B------:R-:W5:Y:S03]  /*15f0*/  LDG.E.U8.CONSTANT R108, desc[UR4][R18.64+0x8c] ;  /* 0x00008c04126c7981 */ /* 0x000f66000c1e9100 */
[----:B------:R-:W-:Y:S01]  /*1600*/  FFMA R72, R74, R72, R73 ;  /* 0x000000484a487223 */ /* 0x000fe20000000049 */
[----:B------:R-:W-:Y:S01]  /*1610*/  I2FP.F32.U32 R73, R77 ;  /* 0x0000004d00497245 */ /* 0x000fe20000201000 */
[----:B------:R-:W-:Y:S01]  /*1620*/  IMAD.MOV.U32 R119, RZ, RZ, R91 ;  /* 0x000000ffff777224 */ /* 0x000fe200078e005b */
[----:B------:R-:W-:Y:S01]  /*1630*/  MOV R102, R103 ;  /* 0x0000006700667202 */ /* 0x000fe20000000f00 */
[----:B------:R-:W-:Y:S01]  /*1640*/  IMAD.MOV.U32 R116, RZ, RZ, R78 ;  /* 0x000000ffff747224 */ /* 0x000fe200078e004e */
[----:B------:R-:W-:Y:S01]  /*1650*/  I2FP.F32.U32 R76, R76 ;  /* 0x0000004c004c7245 */ /* 0x000fe20000201000 */
[----:B------:R-:W-:Y:S01]  /*1660*/  FFMA R77, R75, R73, R72 ;  /* 0x000000494b4d7223 */ /* 0x000fe20000000048 */
[----:B------:R-:W-:Y:S01]  /*1670*/  I2FP.F32.U32 R102, R102 ;  /* 0x0000006600667245 */ /* 0x000fe20000201000 */
[----:B------:R-:W5:Y:S02]  /*1680*/  LDG.E.U8.CONSTANT R6, desc[UR4][R18.64+0x6f] ;  /* 0x00006f0412067981 */ /* 0x000f64000c1e9100 */
[----:B------:R-:W-:Y:S01]  /*1690*/  FFMA R20, R20, R76, R77 ;  /* 0x0000004c14147223 */ /* 0x000fe2000000004d */
[----:B------:R-:W-:Y:S01]  /*16a0*/  MOV R120, R79 ;  /* 0x0000004f00787202 */ /* 0x000fe20000000f00 */
[----:B------:R-:W5:Y:S02]  /*16b0*/  LDG.E.U8.CONSTANT R5, desc[UR4][R18.64+0x70] ;  /* 0x0000700412057981 */ /* 0x000f64000c1e9100 */
[----:B------:R-:W-:Y:S01]  /*16c0*/  FFMA R21, R21, R102, R20 ;  /* 0x0000006615157223 */ /* 0x000fe20000000014 */
[----:B------:R-:W-:Y:S01]  /*16d0*/  I2FP.F32.U32 R20, R119 ;  /* 0x0000007700147245 */ /* 0x000fe20000201000 */
[----:B------:R-:W5:Y:S01]  /*16e0*/  LDG.E.128.CONSTANT R48, desc[UR4][R16.64+0x1c0] ;  /* 0x0001c00410307981 */ /* 0x000f62000c1e9d00 */
[----:B------:R-:W-:-:S03]  /*16f0*/  MOV R121, R94 ;  /* 0x0000005e00797202 */ /* 0x000fc60000000f00 */
[----:B------:R-:W-:Y:S01]  /*1700*/  FFMA R20, R22, R20, R21 ;  /* 0x0000001416147223 */ /* 0x000fe20000000015 */
[----:B------:R-:W-:Y:S01]  /*1710*/  I2FP.F32.U32 R21, R120 ;  /* 0x0000007800157245 */ /* 0x000fe20000201000 */
[----:B------:R-:W5:Y:S04]  /*1720*/  LDG.E.U8.CONSTANT R4, desc[UR4][R18.64+0x71] ;  /* 0x0000710412047981 */ /* 0x000f68000c1e9100 */
[----:B------:R-:W-:Y:S01]  /*1730*/  FFMA R21, R23, R21, R20 ;  /* 0x0000001517157223 */ /* 0x000fe20000000014 */
[----:B------:R-:W-:Y:S01]  /*1740*/  I2FP.F32.U32 R20, R121 ;  /* 0x0000007900147245 */ /* 0x000fe20000201000 */
[----:B------:R-:W5:Y:S04]  /*1750*/  LDG.E.U8.CONSTANT R3, desc[UR4][R18.64+0x72] ;  /* 0x0000720412037981 */ /* 0x000f68000c1e9100 */
[----:B------:R-:W-:Y:S01]  /*1760*/  FFMA R20, R24, R20, R21 ;  /* 0x0000001418147223 */ /* 0x000fe20000000015 */
[----:B------:R-:W-:Y:S01]  /*1770*/  I2FP.F32.U32 R21, R116 ;  /* 0x0000007400157245 */ /* 0x000fe20000201000 */
[----:B------:R-:W5:Y:S04]  /*1780*/  LDG.E.U8.CONSTANT R98, desc[UR4][R18.64+0x73] ;  /* 0x0000730412627981 */ /* 0x000f68000c1e9100 */
[----:B------:R-:W-:Y:S01]  /*1790*/  FFMA R21, R25, R21, R20 ;  /* 0x0000001519157223 */ /* 0x000fe20000000014 */
[----:B------:R-:W5:Y:S04]  /*17a0*/  LDG.E.U8.CONSTANT R7, desc[UR4][R18.64+0x74] ;  /* 0x0000740412077981 */ /* 0x000f68000c1e9100 */
[----:B------:R-:W5:Y:S04]  /*17b0*/  LDG.E.128.CONSTANT R52, desc[UR4][R16.64+0x1d0] ;  /* 0x0001d00410347981 */ /* 0x000f68000c1e9d00 */
[----:B------:R-:W5:Y:S04]  /*17c0*/  LDG.E.U8.CONSTANT R24, desc[UR4][R18.64+0x8e] ;  /* 0x00008e0412187981 */ /* 0x000f68000c1e9100 */
[----:B------:R-:W5:Y:S04]  /*17d0*/  LDG.E.128.CONSTANT R56, desc[UR4][R16.64+0x1e0] ;  /* 0x0001e00410387981 */ /* 0x000f68000c1e9d00 */
[----:B------:R-:W5:Y:S04]  /*17e0*/  LDG.E.U8.CONSTANT R85, desc[UR4][R18.64+0x7c] ;  /* 0x00007c0412557981 */ /* 0x000f68000c1e9100 */
[----:B------:R-:W5:Y:S04]  /*17f0*/  LDG.E.U8.CONSTANT R86, desc[UR4][R18.64+0x7d] ;  /* 0x00007d0412567981 */ /* 0x000f68000c1e9100 */
[----:B------:R-:W5:Y:S04]  /*1800*/  LDG.E.128.CONSTANT R60, desc[UR4][R16.64+0x1f0] ;  /* 0x0001f004103c7981 */ /* 0x000f68000c1e9d00 */
[----:B------:R-:W5:Y:S04]  /*1810*/  LDG.E.U8.CONSTANT R87, desc[UR4][R18.64+0x7e] ;  /* 0x00007e0412577981 */ /* 0x000f68000c1e9100 */
[----:B------:R-:W5:Y:S04]  /*1820*/  LDG.E.U8.CONSTANT R88, desc[UR4][R18.64+0x7f] ;  /* 0x00007f0412587981 */ /* 0x000f68000c1e9100 */
[----:B------:R-:W5:Y:S04]  /*1830*/  LDG.E.U8.CONSTANT R89, desc[UR4][R18.64+0x80] ;  /* 0x0000800412597981 */ /* 0x000f68000c1e9100 */
[----:B------:R-:W5:Y:S04]  /*1840*/  LDG.E.U8.CONSTANT R90, desc[UR4][R18.64+0x81] ;  /* 0x00008104125a7981 */ /* 0x000f68000c1e9100 */
[----:B------:R-:W5:Y:S01]  /*1850*/  LDG.E.128.CONSTANT R64, desc[UR4][R16.64+0x200] ;  /* 0x0002000410407981 */ /* 0x000f62000c1e9d00 */
[----:B------:R-:W-:-:S03]  /*1860*/  I2FP.F32.U32 R117, R117 ;  /* 0x0000007500757245 */ /* 0x000fc60000201000 */
[----:B------:R-:W5:Y:S02]  /*1870*/  LDG.E.U8.CONSTANT R91, desc[UR4][R18.64+0x82] ;  /* 0x00008204125b7981 */ /* 0x000f64000c1e9100 */
[----:B------:R-:W-:Y:S02]  /*1880*/  FFMA R26, R26, R117, R21 ;  /* 0x000000751a1a7223 */ /* 0x000fe40000000015 */
        /* <DEDUP_REMOVED lines=8> */
[----:B------:R-:W5:Y:S01]  /*1910*/  LDG.E.U8.CONSTANT R125, desc[UR4][R18.64+0x88] ;  /* 0x00008804127d7981 */ /* 0x000f62000c1e9100 */
[----:B------:R-:W-:-:S03]  /*1920*/  I2FP.F32.U32 R100, R100 ;  /* 0x0000006400647245 */ /* 0x000fc60000201000 */
[----:B------:R-:W5:Y:S01]  /*1930*/  LDG.E.U8.CONSTANT R122, desc[UR4][R18.64+0x8a] ;  /* 0x00008a04127a7981 */ /* 0x000f62000c1e9100 */
[----:B------:R-:W-:-:S03]  /*1940*/  I2FP.F32.U32 R97, R97 ;  /* 0x0000006100617245 */ /* 0x000fc60000201000 */
[----:B------:R-:W5:Y:S04]  /*1950*/  LDG.E.128.CONSTANT R72, desc[UR4][R16.64+0x220] ;  /* 0x0002200410487981 */ /* 0x000f68000c1e9d00 */
[----:B------:R-:W5:Y:S01]  /*1960*/  LDG.E.U8.CONSTANT R123, desc[UR4][R18.64+0x8b] ;  /* 0x00008b04127b7981 */ /* 0x000f62000c1e9100 */
[----:B------:R-:W-:Y:S02]  /*1970*/  I2FP.F32.U32 R99, R99 ;  /* 0x0000006300637245 */ /* 0x000fe40000201000 */
[----:B------:R-:W-:Y:S01]  /*1980*/  I2FP.F32.U32 R13, R13 ;  /* 0x0000000d000d7245 */ /* 0x000fe20000201000 */
[----:B------:R-:W5:Y:S01]  /*1990*/  LDG.E.U8.CONSTANT R116, desc[UR4][R18.64+0x94] ;  /* 0x0000940412747981 */ /* 0x000f62000c1e9100 */
[----:B------:R-:W-:Y:S02]  /*19a0*/  I2FP.F32.U32 R12, R12 ;  /* 0x0000000c000c7245 */ /* 0x000fe40000201000 */
[----:B------:R-:W-:Y:S01]  /*19b0*/  I2FP.F32.U32 R14, R14 ;  /* 0x0000000e000e7245 */ /* 0x000fe20000201000 */
[----:B------:R-:W5:Y:S04]  /*19c0*/  LDG.E.128.CONSTANT R76, desc[UR4][R16.64+0x230] ;  /* 0x00023004104c7981 */ /* 0x000f68000c1e9d00 */
[----:B------:R-:W5:Y:S01]  /*19d0*/  LDG.E.128.CONSTANT R20, desc[UR4][R16.64+0x240] ;  /* 0x0002400410147981 */ /* 0x000f62000c1e9d00 */
[----:B------:R-:W-:-:S02]  /*19e0*/  I2FP.F32.U32 R15, R15 ;  /* 0x0000000f000f7245 */ /* 0x000fc40000201000 */
[----:B---3--:R-:W-:Y:S01]  /*19f0*/  I2FP.F32.U32 R80, R80 ;  /* 0x0000005000507245 */ /* 0x008fe20000201000 */
[----:B------:R-:W3:Y:S01]  /*1a00*/  LDG.E.U8.CONSTANT R121, desc[UR4][R18.64+0x95] ;  /* 0x0000950412797981 */ /* 0x000ee2000c1e9100 */
[----:B--2---:R-:W-:Y:S02]  /*1a10*/  I2FP.F32.U32 R11, R11 ;  /* 0x0000000b000b7245 */ /* 0x004fe40000201000 */
[----:B------:R-:W-:Y:S01]  /*1a20*/  I2FP.F32.U32 R81, R81 ;  /* 0x0000005100517245 */ /* 0x000fe20000201000 */
[----:B------:R-:W2:Y:S01]  /*1a30*/  LDG.E.U8.CONSTANT R120, desc[UR4][R18.64+0x98] ;  /* 0x0000980412787981 */ /* 0x000ea2000c1e9100 */
[----:B------:R-:W-:Y:S02]  /*1a40*/  I2FP.F32.U32 R82, R82 ;  /* 0x0000005200527245 */ /* 0x000fe40000201000 */
[----:B------:R-:W-:Y:S01]  /*1a50*/  I2FP.F32.U32 R83, R83 ;  /* 0x0000005300537245 */ /* 0x000fe20000201000 */
[----:B------:R-:W2:Y:S01]  /*1a60*/  LDG.E.U8.CONSTANT R102, desc[UR4][R18.64+0x9a] ;  /* 0x00009a0412667981 */ /* 0x000ea2000c1e9100 */
[----:B------:R-:W-:-:S03]  /*1a70*/  I2FP.F32.U32 R84, R84 ;  /* 0x0000005400547245 */ /* 0x000fc60000201000 */
[----:B------:R-:W2:Y:S01]  /*1a80*/  LDG.E.U8.CONSTANT R119, desc[UR4][R18.64+0x9c] ;  /* 0x00009c0412777981 */ /* 0x000ea2000c1e9100 */
[----:B----4-:R-:W-:-:S05]  /*1a90*/  I2FP.F32.U32 R115, R115 ;  /* 0x0000007300737245 */ /* 0x010fca0000201000 */
[----:B------:R-:W-:Y:S01]  /*1aa0*/  FFMA R27, R27, R115, R26 ;  /* 0x000000731b1b7223 */ /* 0x000fe2000000001a */
[----:B-----5:R-:W-:Y:S02]  /*1ab0*/  MOV R115, R114 ;  /* 0x0000007200737202 */ /* 0x020fe40000000f00 */
[----:B------:R-:W4:Y:S01]  /*1ac0*/  LDG.E.U8.CONSTANT R114, desc[UR4][R18.64+0x96] ;  /* 0x0000960412727981 */ /* 0x000f22000c1e9100 */
[----:B------:R-:W-:Y:S02]  /*1ad0*/  I2FP.F32.U32 R112, R112 ;  /* 0x0000007000707245 */ /* 0x000fe40000201000 */
[----:B------:R-:W-:Y:S02]  /*1ae0*/  I2FP.F32.U32 R111, R111 ;  /* 0x0000006f006f7245 */ /* 0x000fe40000201000 */
[----:B------:R-:W-:Y:S02]  /*1af0*/  I2FP.F32.U32 R110, R110 ;  /* 0x0000006e006e7245 */ /* 0x000fe40000201000 */
[----:B------:R-:W-:-:S02]  /*1b00*/  I2FP.F32.U32 R105, R105 ;  /* 0x0000006900697245 */ /* 0x000fc40000201000 */
[----:B------:R-:W-:Y:S02]  /*1b10*/  I2FP.F32.U32 R106, R106 ;  /* 0x0000006a006a7245 */ /* 0x000fe40000201000 */
[----:B------:R-:W-:Y:S02]  /*1b20*/  I2FP.F32.U32 R107, R107 ;  /* 0x0000006b006b7245 */ /* 0x000fe40000201000 */
[----:B------:R-:W-:-:S05]  /*1b30*/  I2FP.F32.U32 R113, R113 ;  /* 0x0000007100717245 */ /* 0x000fca0000201000 */
[----:B------:R-:W-:Y:S01]  /*1b40*/  FFMA R28, R28, R113, R27 ;  /* 0x000000711c1c7223 */ /* 0x000fe2000000001b */
[----:B------:R-:W-:Y:S01]  /*1b50*/  I2FP.F32.U32 R104, R104 ;  /* 0x0000006800687245 */ /* 0x000fe20000201000 */
[----:B------:R-:W5:Y:S02]  /*1b60*/  LDG.E.U8.CONSTANT R113, desc[UR4][R18.64+0x90] ;  /* 0x0000900412717981 */ /* 0x000f64000c1e9100 */
[----:B------:R-:W-:Y:S01]  /*1b70*/  FFMA R29, R29, R111, R28 ;  /* 0x0000006f1d1d7223 */ /* 0x000fe2000000001c */
[----:B------:R-:W-:Y:S01]  /*1b80*/  I2FP.F32.U32 R101, R101 ;  /* 0x0000006500657245 */ /* 0x000fe20000201000 */
[----:B------:R-:W2:Y:S02]  /*1b90*/  LDG.E.U8.CONSTANT R111, desc[UR4][R18.64+0x99] ;  /* 0x00009904126f7981 */ /* 0x000ea4000c1e9100 */
[----:B------:R-:W-:Y:S01]  /*1ba0*/  FFMA R30, R30, R112, R29 ;  /* 0x000000701e1e7223 */ /* 0x000fe2000000001d */
[----:B------:R-:W-:Y:S02]  /*1bb0*/  I2FP.F32.U32 R10, R10 ;  /* 0x0000000a000a7245 */ /* 0x000fe40000201000 */
[----:B------:R-:W-:Y:S01]  /*1bc0*/  I2FP.F32.U32 R9, R9 ;  /* 0x0000000900097245 */ /* 0x000fe20000201000 */
[----:B------:R-:W-:Y:S01]  /*1bd0*/  FFMA R31, R31, R110, R30 ;  /* 0x0000006e1f1f7223 */ /* 0x000fe2000000001e */
[----:B------:R-:W-:Y:S01]  /*1be0*/  IMAD.MOV.U32 R117, RZ, RZ, R108 ;  /* 0x000000ffff757224 */ /* 0x000fe200078e006c */
[----:B------:R-:W3:Y:S02]  /*1bf0*/  LDG.E.U8.CONSTANT R112, desc[UR4][R18.64+0x92] ;  /* 0x0000920412707981 */ /* 0x000ee4000c1e9100 */
[----:B------:R-:W-:Y:S01]  /*1c00*/  FFMA R32, R32, R107, R31 ;  /* 0x0000006b20207223 */ /* 0x000fe2000000001f */
[----:B------:R-:W-:Y:S01]  /*1c10*/  IMAD.MOV.U32 R110, RZ, RZ, R109 ;  /* 0x000000ffff6e7224 */ /* 0x000fe200078e006d */
[----:B------:R-:W5:Y:S02]  /*1c20*/  LDG.E.U8.CONSTANT R108, desc[UR4][R18.64+0x8f] ;  /* 0x00008f04126c7981 */ /* 0x000f64000c1e9100 */
[----:B------:R-:W-:-:S02]  /*1c30*/  FFMA R33, R33, R105, R32 ;  /* 0x0000006921217223 */ /* 0x000fc40000000020 */
[----:B------:R-:W2:Y:S02]  /*1c40*/  LDG.E.U8.CONSTANT R109, desc[UR4][R18.64+0x97] ;  /* 0x00009704126d7981 */ /* 0x000ea4000c1e9100 */
[----:B------:R-:W-:Y:S01]  /*1c50*/  FFMA R34, R34, R106, R33 ;  /* 0x0000006a22227223 */ /* 0x000fe20000000021 */
[----:B------:R-:W-:Y:S01]  /*1c60*/  I2FP.F32.U32 R6, R6 ;  /* 0x0000000600067245 */ /* 0x000fe20000201000 */
[----:B------:R-:W3:Y:S02]  /*1c70*/  LDG.E.128.CONSTANT R28, desc[UR4][R16.64+0x260] ;  /* 0x00026004101c7981 */ /* 0x000ee4000c1e9d00 */
[----:B------:R-:W-:Y:S01]  /*1c80*/  FFMA R35, R35, R104, R34 ;  /* 0x0000006823237223 */ /* 0x000fe20000000022 */
[----:B------:R-:W-:Y:S01]  /*1c90*/  I2FP.F32.U32 R5, R5 ;  /* 0x0000000500057245 */ /* 0x000fe20000201000 */
[----:B------:R-:W3:Y:S02]  /*1ca0*/  LDG.E.U8.CONSTANT R106, desc[UR4][R18.64+0xad] ;  /* 0x0000ad04126a7981 */ /* 0x000ee4000c1e9100 */
[----:B------:R-:W-:-:S02]  /*1cb0*/  FFMA R36, R36, R101, R35 ;  /* 0x0000006524247223 */ /* 0x000fc40000000023 */
[----:B------:R-:W3:Y:S02]  /*1cc0*/  LDG.E.U8.CONSTANT R101, desc[UR4][R18.64+0x9b] ;  /* 0x00009b0412657981 */ /* 0x000ee4000c1e9100 */
[----:B------:R-:W-:Y:S01]  /*1cd0*/  FFMA R37, R37, R100, R36 ;  /* 0x0000006425257223 */ /* 0x000fe20000000024 */
[----:B------:R-:W-:Y:S01]  /*1ce0*/  I2FP.F32.U32 R4, R4 ;  /* 0x0000000400047245 */ /* 0x000fe20000201000 */
[----:B------:R-:W3:Y:S02]  /*1cf0*/  LDG.E.128.CONSTANT R32, desc[UR4][R16.64+0x270] ;  /* 0x0002700410207981 */ /* 0x000ee4000c1e9d00 */
[----:B------:R-:W-:Y:S01]  /*1d00*/  FFMA R38, R38, R97, R37 ;  /* 0x0000006126267223 */ /* 0x000fe20000000025 */
[----:B------:R-:W-:-:S03]  /*1d10*/  I2FP.F32.U32 R3, R3 ;  /* 0x0000000300037245 */ /* 0x000fc60000201000 */
[----:B------:R-:W-:Y:S01]  /*1d20*/  FFMA R39, R39, R99, R38 ;  /* 0x0000006327277223 */ /* 0x000fe20000000026 */
[----:B------:R-:W-:-:S03]  /*1d30*/  I2FP.F32.U32 R7, R7 ;  /* 0x0000000700077245 */ /* 0x000fc60000201000 */
[----:B------:R-:W-:Y:S01]  /*1d40*/  FFMA R40, R40, R13, R39 ;  /* 0x0000000d28287223 */ /* 0x000fe20000000027 */
[----:B------:R-:W-:-:S03]  /*1d50*/  MOV R107, R24 ;  /* 0x00000018006b7202 */ /* 0x000fc60000000f00 */
[----:B------:R-:W-:Y:S01]  /*1d60*/  FFMA R41, R41, R12, R40 ;  /* 0x0000000c29297223 */ /* 0x000fe20000000028 */
[----:B------:R-:W3:Y:S03]  /*1d70*/  LDG.E.128.CONSTANT R24, desc[UR4][R16.64+0x250] ;  /* 0x0002500410187981 */ /* 0x000ee6000c1e9d00 */
[----:B------:R-:W-:Y:S01]  /*1d80*/  FFMA R14, R42, R14, R41 ;  /* 0x0000000e2a0e7223 */ /* 0x000fe20000000029 */
[----:B------:R-:W-:-:S03]  /*1d90*/  I2FP.F32.U32 R85, R85 ;  /* 0x0000005500557245 */ /* 0x000fc60000201000 */
[----:B------:R-:W-:Y:S01]  /*1da0*/  FFMA R11, R43, R11, R14 ;  /* 0x0000000b2b0b7223 */ /* 0x000fe2000000000e */
[----:B------:R-:W-:Y:S01]  /*1db0*/  I2FP.F32.U32 R12, R8 ;  /* 0x00000008000c7245 */ /* 0x000fe20000201000 */
[----:B------:R-:W3:Y:S02]  /*1dc0*/  LDG.E.U8.CONSTANT R100, desc[UR4][R18.64+0x9e] ;  /* 0x00009e0412647981 */ /* 0x000ee4000c1e9100 */
[----:B------:R-:W-:Y:S01]  /*1dd0*/  FFMA R10, R44, R10, R11 ;  /* 0x0000000a2c0a7223 */ /* 0x000fe2000000000b */
[----:B------:R-:W-:Y:S01]  /*1de0*/  I2FP.F32.U32 R86, R86 ;  /* 0x0000005600567245 */ /* 0x000fe20000201000 */
[----:B------:R-:W3:Y:S02]  /*1df0*/  LDG.E.U8.CONSTANT R99, desc[UR4][R18.64+0xa2] ;  /* 0x0000a20412637981 */ /* 0x000ee4000c1e9100 */
[----:B------:R-:W-:Y:S01]  /*1e00*/  FFMA R45, R45, R9, R10 ;  /* 0x000000092d2d7223 */ /* 0x000fe2000000000a */
[----:B------:R-:W-:-:S03]  /*1e10*/  I2FP.F32.U32 R87, R87 ;  /* 0x0000005700577245 */ /* 0x000fc60000201000 */
[----:B------:R-:W-:Y:S01]  /*1e20*/  FFMA R12, R46, R12, R45 ;  /* 0x0000000c2e0c7223 */ /* 0x000fe2000000002d */
[----:B------:R-:W-:-:S03]  /*1e30*/  I2FP.F32.U32 R88, R88 ;  /* 0x0000005800587245 */ /* 0x000fc60000201000 */
[----:B------:R-:W-:Y:S01]  /*1e40*/  FFMA R47, R47, R6, R12 ;  /* 0x000000062f2f7223 */ /* 0x000fe2000000000c */
[----:B------:R-:W3:Y:S03]  /*1e50*/  LDG.E.U8.CONSTANT R45, desc[UR4][R18.64+0xa3] ;  /* 0x0000a304122d7981 */ /* 0x000ee6000c1e9100 */
[----:B------:R-:W-:Y:S01]  /*1e60*/  FFMA R48, R48, R5, R47 ;  /* 0x0000000530307223 */ /* 0x000fe2000000002f */
[----:B------:R-:W-:Y:S01]  /*1e70*/  I2FP.F32.U32 R89, R89 ;  /* 0x0000005900597245 */ /* 0x000fe20000201000 */
[----:B------:R-:W3:Y:S01]  /*1e80*/  LDG.E.U8.CONSTANT R47, desc[UR4][R18.64+0xa7] ;  /* 0x0000a704122f7981 */ /* 0x000ee2000c1e9100 */
[----:B------:R-:W-:Y:S02]  /*1e90*/  MOV R105, R110 ;  /* 0x0000006e00697202 */ /* 0x000fe40000000f00 */
[----:B------:R-:W-:Y:S02]  /*1ea0*/  I2FP.F32.U32 R90, R90 ;  /* 0x0000005a005a7245 */ /* 0x000fe40000201000 */
[----:B------:R-:W-:-:S02]  /*1eb0*/  I2FP.F32.U32 R91, R91 ;  /* 0x0000005b005b7245 */ /* 0x000fc40000201000 */
[----:B------:R-:W-:Y:S02]  /*1ec0*/  I2FP.F32.U32 R92, R92 ;  /* 0x0000005c005c7245 */ /* 0x000fe40000201000 */
[----:B------:R-:W-:Y:S01]  /*1ed0*/  I2FP.F32.U32 R93, R93 ;  /* 0x0000005d005d7245 */ /* 0x000fe20000201000 */
[----:B------:R-:W-:Y:S01]  /*1ee0*/  IMAD.MOV.U32 R104, RZ, RZ, R115 ;  /* 0x000000ffff687224 */ /* 0x000fe200078e0073 */
[----:B------:R-:W3:Y:S04]  /*1ef0*/  LDG.E.128.CONSTANT R36, desc[UR4][R16.64+0x290] ;  /* 0x0002900410247981 */ /* 0x000ee8000c1e9d00 */
[----:B------:R-:W3:Y:S01]  /*1f00*/  LDG.E.U8.CONSTANT R97, desc[UR4][R18.64+0xae] ;  /* 0x0000ae0412617981 */ /* 0x000ee2000c1e9100 */
[----:B----4-:R-:W-:Y:S02]  /*1f10*/  IMAD.MOV.U32 R43, RZ, RZ, R114 ;  /* 0x000000ffff2b7224 */ /* 0x010fe400078e0072 */
[----:B------:R-:W-:Y:S01]  /*1f20*/  FFMA R49, R49, R4, R48 ;  /* 0x0000000431317223 */ /* 0x000fe20000000030 */
[----:B------:R-:W4:Y:S01]  /*1f30*/  LDG.E.U8.CONSTANT R114, desc[UR4][R18.64+0x9f] ;  /* 0x00009f0412727981 */ /* 0x000f22000c1e9100 */
[----:B------:R-:W-:-:S02]  /*1f40*/  I2FP.F32.U32 R4, R98 ;  /* 0x0000006200047245 */ /* 0x000fc40000201000 */
[----:B------:R-:W-:Y:S01]  /*1f50*/  FFMA R50, R50, R3, R49 ;  /* 0x0000000332327223 */ /* 0x000fe20000000031 */
[----:B------:R-:W4:Y:S03]  /*1f60*/  LDG.E.U8.CONSTANT R110, desc[UR4][R18.64+0x9d] ;  /* 0x00009d04126e7981 */ /* 0x000f26000c1e9100 */
[----:B------:R-:W-:Y:S01]  /*1f70*/  FFMA R51, R51, R4, R50 ;  /* 0x0000000433337223 */ /* 0x000fe20000000032 */
[----:B------:R-:W-:Y:S01]  /*1f80*/  MOV R41, R118 ;  /* 0x0000007600297202 */ /* 0x000fe20000000f00 */
[----:B------:R-:W4:Y:S02]  /*1f90*/  LDG.E.128.CONSTANT R8, desc[UR4][R16.64+0x280] ;  /* 0x0002800410087981 */ /* 0x000f24000c1e9d00 */
[----:B------:R-:W-:Y:S01]  /*1fa0*/  FFMA R52, R52, R7, R51 ;  /* 0x0000000734347223 */ /* 0x000fe20000000033 */
[----:B------:R-:W-:Y:S01]  /*1fb0*/  I2FP.F32.U32 R3, R96 ;  /* 0x0000006000037245 */ /* 0x000fe20000201000 */
[----:B------:R-:W4:Y:S02]  /*1fc0*/  LDG.E.U8.CONSTANT R118, desc[UR4][R18.64+0xa0] ;  /* 0x0000a00412767981 */ /* 0x000f24000c1e9100 */
[----:B------:R-:W-:Y:S01]  /*1fd0*/  FFMA R15, R53, R15, R52 ;  /* 0x0000000f350f7223 */ /* 0x000fe20000000034 */
[----:B------:R-:W-:-:S02]  /*1fe0*/  I2FP.F32.U32 R94, R94 ;  /* 0x0000005e005e7245 */ /* 0x000fc40000201000 */
[----:B------:R-:W-:Y:S01]  /*1ff0*/  I2FP.F32.U32 R95, R95 ;  /* 0x0000005f005f7245 */ /* 0x000fe20000201000 */
[----:B------:R-:W-:Y:S01]  /*2000*/  FFMA R54, R54, R80, R15 ;  /* 0x0000005036367223 */ /* 0x000fe2000000000f */
[----:B------:R-:W-:Y:S02]  /*2010*/  MOV R49, R124 ;  /* 0x0000007c00317202 */ /* 0x000fe40000000f00 */
[----:B------:R-:W-:Y:S01]  /*2020*/  MOV R42, R125 ;  /* 0x0000007d002a7202 */ /* 0x000fe20000000f00 */
[----:B------:R-:W-:Y:S01]  /*2030*/  FFMA R3, R55, R3, R54 ;  /* 0x0000000337037223 */ /* 0x000fe20000000036 */
[----:B------:R-:W-:Y:S01]  /*2040*/  MOV R51, R43 ;  /* 0x0000002b00337202 */ /* 0x000fe20000000f00 */
[----:B------:R-:W-:Y:S01]  /*2050*/  IMAD.MOV.U32 R46, RZ, RZ, R117 ;  /* 0x000000ffff2e7224 */ /* 0x000fe200078e0075 */
[----:B------:R-:W-:Y:S01]  /*2060*/  I2FP.F32.U32 R42, R42 ;  /* 0x0000002a002a7245 */ /* 0x000fe20000201000 */
[----:B------:R-:W-:Y:S01]  /*2070*/  FFMA R56, R56, R81, R3 ;  /* 0x0000005138387223 */ /* 0x000fe20000000003 */
[----:B------:R-:W-:Y:S01]  /*2080*/  IMAD.MOV.U32 R43, RZ, RZ, R104 ;  /* 0x000000ffff2b7224 */ /* 0x000fe200078e0068 */
[----:B------:R-:W4:Y:S02]  /*2090*/  LDG.E.U8.CONSTANT R117, desc[UR4][R18.64+0xa4] ;  /* 0x0000a40412757981 */ /* 0x000f24000c1e9100 */
[----:B------:R-:W-:Y:S01]  /*20a0*/  FFMA R57, R57, R82, R56 ;  /* 0x0000005239397223 */ /* 0x000fe20000000038 */
[----:B------:R-:W-:Y:S01]  /*20b0*/  IMAD.MOV.U32 R3, RZ, RZ, R41 ;  /* 0x000000ffff037224 */ /* 0x000fe200078e0029 */
[----:B------:R-:W4:Y:S02]  /*20c0*/  LDG.E.U8.CONSTANT R98, desc[UR4][R18.64+0xa6] ;  /* 0x0000a60412627981 */ /* 0x000f24000c1e9100 */
[----:B------:R-:W-:Y:S01]  /*20d0*/  FFMA R58, R58, R83, R57 ;  /* 0x000000533a3a7223 */ /* 0x000fe20000000039 */
[----:B------:R-:W-:Y:S01]  /*20e0*/  IMAD.MOV.U32 R50, RZ, RZ, R116 ;  /* 0x000000ffff327224 */ /* 0x000fe200078e0074 */
[----:B------:R-:W4:Y:S02]  /*20f0*/  LDG.E.128.CONSTANT R4, desc[UR4][R16.64+0x2a0] ;  /* 0x0002a00410047981 */ /* 0x000f24000c1e9d00 */
[----:B------:R-:W-:Y:S01]  /*2100*/  FFMA R59, R59, R84, R58 ;  /* 0x000000543b3b7223 */ /* 0x000fe2000000003a */
[----:B------:R-:W-:Y:S01]  /*2110*/  IMAD.MOV.U32 R41, RZ, RZ, R103 ;  /* 0x000000ffff297224 */ /* 0x000fe200078e0067 */
[----:B------:R-:W-:Y:S01]  /*2120*/  I2FP.F32.U32 R43, R43 ;  /* 0x0000002b002b7245 */ /* 0x000fe20000201000 */
[----:B------:R-:W4:Y:S01]  /*2130*/  LDG.E.U8.CONSTANT R116, desc[UR4][R18.64+0xa8] ;  /* 0x0000a80412747981 */ /* 0x000f22000c1e9100 */
[----:B------:R-:W-:Y:S01]  /*2140*/  FFMA R60, R60, R85, R59 ;  /* 0x000000553c3c7223 */ /* 0x000fe2000000003b */
[----:B------:R-:W-:Y:S01]  /*2150*/  IMAD.MOV.U32 R40, RZ, RZ, R107 ;  /* 0x000000ffff287224 */ /* 0x000fe200078e006b */
[----:B------:R-:W-:Y:S01]  /*2160*/  I2FP.F32.U32 R41, R41 ;  /* 0x0000002900297245 */ /* 0x000fe20000201000 */
[----:B------:R-:W4:Y:S01]  /*2170*/  LDG.E.U8.CONSTANT R107, desc[UR4][R18.64+0xa9] ;  /* 0x0000a904126b7981 */ /* 0x000f22000c1e9100 */
[----:B------:R-:W-:-:S03]  /*2180*/  FFMA R61, R61, R86, R60 ;  /* 0x000000563d3d7223 */ /* 0x000fc6000000003c */
[----:B------:R-:W4:Y:S01]  /*2190*/  LDG.E.U8.CONSTANT R96, desc[UR4][R18.64+0xaa] ;  /* 0x0000aa0412607981 */ /* 0x000f22000c1e9100 */
[----:B------:R-:W-:-:S03]  /*21a0*/  FFMA R62, R62, R87, R61 ;  /* 0x000000573e3e7223 */ /* 0x000fc6000000003d */
[----:B------:R-:W4:Y:S01]  /*21b0*/  LDG.E.U8.CONSTANT R125, desc[UR4][R18.64+0xab] ;  /* 0x0000ab04127d7981 */ /* 0x000f22000c1e9100 */
[----:B------:R-:W-:-:S03]  /*21c0*/  FFMA R63, R63, R88, R62 ;  /* 0x000000583f3f7223 */ /* 0x000fc6000000003e */
[----:B------:R-:W4:Y:S01]  /*21d0*/  LDG.E.U8.CONSTANT R115, desc[UR4][R18.64+0xac] ;  /* 0x0000ac0412737981 */ /* 0x000f22000c1e9100 */
[----:B------:R-:W-:-:S03]  /*21e0*/  FFMA R64, R64, R89, R63 ;  /* 0x0000005940407223 */ /* 0x000fc6000000003f */
[----:B------:R-:W4:Y:S01]  /*21f0*/  LDG.E.128.CONSTANT R12, desc[UR4][R16.64+0x2b0] ;  /* 0x0002b004100c7981 */ /* 0x000f22000c1e9d00 */
[----:B------:R-:W-:-:S03]  /*2200*/  FFMA R65, R65, R90, R64 ;  /* 0x0000005a41417223 */ /* 0x000fc60000000040 */
[----:B------:R-:W4:Y:S01]  /*2210*/  LDG.E.U8.CONSTANT R124, desc[UR4][R18.64+0xaf] ;  /* 0x0000af04127c7981 */ /* 0x000f22000c1e9100 */
[----:B------:R-:W-:-:S03]  /*2220*/  FFMA R66, R66, R91, R65 ;  /* 0x0000005b42427223 */ /* 0x000fc60000000041 */
[----:B------:R-:W4:Y:S01]  /*2230*/  LDG.E.U8.CONSTANT R103, desc[UR4][R18.64+0xb1] ;  /* 0x0000b10412677981 */ /* 0x000f22000c1e9100 */
[----:B------:R-:W-:Y:S01]  /*2240*/  FFMA R67, R67, R92, R66 ;  /* 0x0000005c43437223 */ /* 0x000fe20000000042 */
[----:B------:R-:W-:Y:S02]  /*2250*/  MOV R60, R49 ;  /* 0x00000031003c7202 */ /* 0x000fe40000000f00 */
[----:B------:R-:W-:Y:S01]  /*2260*/  MOV R86, R123 ;  /* 0x0000007b00567202 */ /* 0x000fe20000000f00 */
[----:B------:R-:W-:Y:S01]  /*2270*/  FFMA R68, R68, R93, R67 ;  /* 0x0000005d44447223 */ /* 0x000fe20000000043 */
[----:B------:R-:W4:Y:S03]  /*2280*/  LDG.E.U8.CONSTANT R92, desc[UR4][R18.64+0xbf] ;  /* 0x0000bf04125c7981 */ /* 0x000f26000c1e9100 */
[----:B------:R-:W-:Y:S01]  /*2290*/  FFMA R69, R69, R94, R68 ;  /* 0x0000005e45457223 */ /* 0x000fe20000000044 */
[----:B------:R-:W-:Y:S01]  /*22a0*/  MOV R90, R86 ;  /* 0x00000056005a7202 */ /* 0x000fe20000000f00 */
[----:B------:R-:W4:Y:S02]  /*22b0*/  LDG.E.U8.CONSTANT R93, desc[UR4][R18.64+0xc2] ;  /* 0x0000c204125d7981 */ /* 0x000f24000c1e9100 */
[----:B------:R-:W-:-:S02]  /*22c0*/  FFMA R70, R70, R95, R69 ;  /* 0x0000005f46467223 */ /* 0x000fc40000000045 */
[----:B------:R-:W4:Y:S02]  /*22d0*/  LDG.E.U8.CONSTANT R94, desc[UR4][R18.64+0xc3] ;  /* 0x0000c304125e7981 */ /* 0x000f24000c1e9100 */
[----:B------:R-:W-:Y:S02]  /*22e0*/  FFMA R71, R71, R41, R70 ;  /* 0x0000002947477223 */ /* 0x000fe40000000046 */
[----:B------:R-:W4:Y:S02]  /*22f0*/  LDG.E.U8.CONSTANT R95, desc[UR4][R18.64+0xc4] ;  /* 0x0000c404125f7981 */ /* 0x000f24000c1e9100 */
[----:B------:R-:W-:Y:S01]  /*2300*/  FFMA R72, R72, R42, R71 ;  /* 0x0000002a48487223 */ /* 0x000fe20000000047 */
[----:B--2---:R-:W-:Y:S01]  /*2310*/  MOV R44, R109 ;  /* 0x0000006d002c7202 */ /* 0x004fe20000000f00 */
[----:B-----5:R-:W-:Y:S01]  /*2320*/  IMAD.MOV.U32 R48, RZ, RZ, R108 ;  /* 0x000000ffff307224 */ /* 0x020fe200078e006c */
[----:B------:R-:W2:Y:S03]  /*2330*/  LDG.E.U8.CONSTANT R109, desc[UR4][R18.64+0xa1] ;  /* 0x0000a104126d7981 */ /* 0x000ea6000c1e9100 */
[----:B------:R-:W-:Y:S01]  /*2340*/  IMAD.MOV.U32 R81, RZ, RZ, R44 ;  /* 0x000000ffff517224 */ /* 0x000fe200078e002c */
[----:B------:R-:W5:Y:S04]  /*2350*/  LDG.E.U8.CONSTANT R108, desc[UR4][R18.64+0xa5] ;  /* 0x0000a504126c7981 */ /* 0x000f68000c1e9100 */
[----:B------:R-:W5:Y:S01]  /*2360*/  LDG.E.U8.CONSTANT R104, desc[UR4][R18.64+0xb5] ;  /* 0x0000b50412687981 */ /* 0x000f62000c1e9100 */
[----:B---3--:R-:W-:-:S02]  /*2370*/  MOV R49, R101 ;  /* 0x0000006500317202 */ /* 0x008fc40000000f00 */
[----:B------:R-:W-:Y:S01]  /*2380*/  MOV R84, R81 ;  /* 0x0000005100547202 */ /* 0x000fe20000000f00 */
[----:B------:R-:W-:Y:S01]  /*2390*/  IMAD.MOV.U32 R57, RZ, RZ, R48 ;  /* 0x000000ffff397224 */ /* 0x000fe200078e0030 */
[----:B------:R-:W-:Y:S01]  /*23a0*/  MOV R81, R49 ;  /* 0x0000003100517202 */ /* 0x000fe20000000f00 */
[----:B------:R-:W-:Y:S01]  /*23b0*/  IMAD.MOV.U32 R49, RZ, RZ, R122 ;  /* 0x000000ffff317224 */ /* 0x000fe200078e007a */
[----:B------:R-:W-:Y:S01]  /*23c0*/  MOV R48, R105 ;  /* 0x0000006900307202 */ /* 0x000fe20000000f00 */
[----:B------:R-:W-:Y:S02]  /*23d0*/  IMAD.MOV.U32 R105, RZ, RZ, R113 ;  /* 0x000000ffff697224 */ /* 0x000fe400078e0071 */
[----:B------:R-:W-:Y:S01]  /*23e0*/  FFMA R73, R73, R43, R72 ;  /* 0x0000002b49497223 */ /* 0x000fe20000000048 */
[----:B------:R-:W-:Y:S01]  /*23f0*/  MOV R85, R50 ;  /* 0x0000003200557202 */ /* 0x000fe20000000f00 */
[----:B------:R-:W3:Y:S01]  /*2400*/  LDG.E.U8.CONSTANT R101, desc[UR4][R18.64+0xb2] ;  /* 0x0000b20412657981 */ /* 0x000ee2000c1e9100 */
[----:B------:R-:W-:Y:S01]  /*2410*/  I2FP.F32.U32 R49, R49 ;  /* 0x0000003100317245 */ /* 0x000fe20000201000 */
[----:B------:R-:W-:-:S02]  /*2420*/  IMAD.MOV.U32 R91, RZ, RZ, R105 ;  /* 0x000000ffff5b7224 */ /* 0x000fc400078e0069 */
[----:B------:R-:W-:Y:S01]  /*2430*/  IMAD.MOV.U32 R50, RZ, RZ, R46 ;  /* 0x000000ffff327224 */ /* 0x000fe200078e002e */
[----:B------:R-:W3:Y:S01]  /*2440*/  LDG.E.U8.CONSTANT R123, desc[UR4][R18.64+0xb3] ;  /* 0x0000b304127b7981 */ /* 0x000ee2000c1e9100 */
[----:B------:R-:W-:Y:S01]  /*2450*/  FFMA R74, R74, R49, R73 ;  /* 0x000000314a4a7223 */ /* 0x000fe20000000049 */
[----:B------:R-:W-:Y:S02]  /*2460*/  I2FP.F32.U32 R49, R90 ;  /* 0x0000005a00317245 */ /* 0x000fe40000201000 */
[----:B------:R-:W3:Y:S01]  /*2470*/  LDG.E.U8.CONSTANT R90, desc[UR4][R18.64+0xc5] ;  /* 0x0000c504125a7981 */ /* 0x000ee2000c1e9100 */
[----:B------:R-:W-:-:S03]  /*2480*/  MOV R72, R91 ;  /* 0x0000005b00487202 */ /* 0x000fc60000000f00 */
[----:B------:R-:W3:Y:S04]  /*2490*/  LDG.E.U8.CONSTANT R91, desc[UR4][R18.64+0xc0] ;  /* 0x0000c004125b7981 */ /* 0x000ee8000c1e9100 */
[----:B------:R-:W3:Y:S04]  /*24a0*/  LDG.E.U8.CONSTANT R113, desc[UR4][R18.64+0xb4] ;  /* 0x0000b40412717981 */ /* 0x000ee8000c1e9100 */
[----:B------:R-:W3:Y:S04]  /*24b0*/  LDG.E.128.CONSTANT R52, desc[UR4][R16.64+0x2d0] ;  /* 0x0002d00410347981 */ /* 0x000ee8000c1e9d00 */
[----:B------:R-:W3:Y:S01]  /*24c0*/  LDG.E.U8.CONSTANT R105, desc[UR4][R18.64+0xb6] ;  /* 0x0000b60412697981 */ /* 0x000ee2000c1e9100 */
[----:B------:R-:W-:-:S03]  /*24d0*/  MOV R56, R45 ;  /* 0x0000002d00387202 */ /* 0x000fc60000000f00 */
[----:B------:R-:W3:Y:S01]  /*24e0*/  LDG.E.U8.CONSTANT R122, desc[UR4][R18.64+0xb7] ;  /* 0x0000b704127a7981 */ /* 0x000ee2000c1e9100 */
[----:B------:R-:W-:Y:S02]  /*24f0*/  MOV R80, R47 ;  /* 0x0000002f00507202 */ /* 0x000fe40000000f00 */
[----:B------:R-:W-:Y:S01]  /*2500*/  MOV R88, R112 ;  /* 0x0000007000587202 */ /* 0x000fe20000000f00 */
[----:B------:R-:W3:Y:S01]  /*2510*/  LDG.E.128.CONSTANT R44, desc[UR4][R16.64+0x2c0] ;  /* 0x0002c004102c7981 */ /* 0x000ee2000c1e9d00 */
[----:B------:R-:W-:-:S03]  /*2520*/  IMAD.MOV.U32 R89, RZ, RZ, R3 ;  /* 0x000000ffff597224 */ /* 0x000fc600078e0003 */
[----:B------:R-:W3:Y:S01]  /*2530*/  LDG.E.U8.CONSTANT R112, desc[UR4][R18.64+0xb8] ;  /* 0x0000b80412707981 */ /* 0x000ee2000c1e9100 */
[----:B------:R-:W-:Y:S01]  /*2540*/  MOV R65, R57 ;  /* 0x0000003900417202 */ /* 0x000fe20000000f00 */
[----:B------:R-:W-:Y:S02]  /*2550*/  IMAD.MOV.U32 R83, RZ, RZ, R56 ;  /* 0x000000ffff537224 */ /* 0x000fe400078e0038 */
[----:B------:R-:W3:Y:S01]  /*2560*/  LDG.E.U8.CONSTANT R3, desc[UR4][R18.64+0xb9] ;  /* 0x0000b90412037981 */ /* 0x000ee2000c1e9100 */
[----:B------:R-:W-:-:S03]  /*2570*/  IMAD.MOV.U32 R64, RZ, RZ, R40 ;  /* 0x000000ffff407224 */ /* 0x000fc600078e0028 */
[----:B------:R-:W3:Y:S04]  /*2580*/  LDG.E.128.CONSTANT R56, desc[UR4][R16.64+0x2e0] ;  /* 0x0002e00410387981 */ /* 0x000ee8000c1e9d00 */
[----:B------:R-:W3:Y:S04]  /*2590*/  LDG.E.U8.CONSTANT R40, desc[UR4][R18.64+0xba] ;  /* 0x0000ba0412287981 */ /* 0x000ee8000c1e9100 */
[----:B------:R-:W3:Y:S01]  /*25a0*/  LDG.E.U8.CONSTANT R41, desc[UR4][R18.64+0xbb] ;  /* 0x0000bb0412297981 */ /* 0x000ee2000c1e9100 */
[----:B------:R-:W-:-:S03]  /*25b0*/  MOV R86, R85 ;  /* 0x0000005500567202 */ /* 0x000fc60000000f00 */
[----:B------:R-:W3:Y:S01]  /*25c0*/  LDG.E.U8.CONSTANT R42, desc[UR4][R18.64+0xbc] ;  /* 0x0000bc04122a7981 */ /* 0x000ee2000c1e9100 */
[----:B------:R-:W-:Y:S01]  /*25d0*/  MOV R85, R51 ;  /* 0x0000003300557202 */ /* 0x000fe20000000f00 */
[----:B------:R-:W-:Y:S02]  /*25e0*/  IMAD.MOV.U32 R87, RZ, RZ, R60 ;  /* 0x000000ffff577224 */ /* 0x000fe400078e003c */
[----:B------:R-:W-:Y:S01]  /*25f0*/  IMAD.MOV.U32 R51, RZ, RZ, R48 ;  /* 0x000000ffff337224 */ /* 0x000fe200078e0030 */
[----:B------:R-:W3:Y:S04]  /*2600*/  LDG.E.128.CONSTANT R60, desc[UR4][R16.64+0x2f0] ;  /* 0x0002f004103c7981 */ /* 0x000ee8000c1e9d00 */
[----:B------:R-:W3:Y:S04]  /*2610*/  LDG.E.U8.CONSTANT R48, desc[UR4][R18.64+0xbd] ;  /* 0x0000bd0412307981 */ /* 0x000ee8000c1e9100 */
[----:B------:R-:W3:Y:S01]  /*2620*/  LDG.E.U8.CONSTANT R43, desc[UR4][R18.64+0xbe] ;  /* 0x0000be04122b7981 */ /* 0x000ee2000c1e9100 */
[----:B------:R-:W-:-:S03]  /*2630*/  FFMA R75, R75, R49, R74 ;  /* 0x000000314b4b7223 */ /* 0x000fc6000000004a */
[----:B------:R-:W3:Y:S04]  /*2640*/  LDG.E.128.CONSTANT R68, desc[UR4][R16.64+0x300] ;  /* 0x0003000410447981 */ /* 0x000ee8000c1e9d00 */
[----:B------:R-:W3:Y:S01]  /*2650*/  LDG.E.U8.CONSTANT R49, desc[UR4][R18.64+0xc1] ;  /* 0x0000c10412317981 */ /* 0x000ee2000c1e9100 */
[----:B----4-:R-:W-:-:S03]  /*2660*/  IMAD.MOV.U32 R82, RZ, RZ, R114 ;  /* 0x000000ffff527224 */ /* 0x010fc600078e0072 */
[----:B------:R-:W4:Y:S01]  /*2670*/  LDG.E.U8.CONSTANT R114, desc[UR4][R18.64+0xb0] ;  /* 0x0000b00412727981 */ /* 0x000f22000c1e9100 */
[----:B------:R-:W-:Y:S01]  /*2680*/  IMAD.MOV.U32 R73, RZ, RZ, R65 ;  /* 0x000000ffff497224 */ /* 0x000fe200078e0041 */
[----:B------:R-:W-:Y:S02]  /*2690*/  MOV R74, R64 ;  /* 0x00000040004a7202 */ /* 0x000fe40000000f00 */
[----:B------:R-:W4:Y:S01]  /*26a0*/  LDG.E.128.CONSTANT R64, desc[UR4][R16.64+0x310] ;  /* 0x0003100410407981 */ /* 0x000f22000c1e9d00 */
[----:B------:R-:W-:Y:S02]  /*26b0*/  I2FP.F32.U32 R50, R50 ;  /* 0x0000003200327245 */ /* 0x000fe40000201000 */
[----:B------:R-:W-:-:S03]  /*26c0*/  I2FP.F32.U32 R51, R51 ;  /* 0x0000003300337245 */ /* 0x000fc60000201000 */
[----:B------:R-:W-:-:S04]  /*26d0*/  FFMA R50, R76, R50, R75 ;  /* 0x000000324c327223 */ /* 0x000fc8000000004b */
[----:B------:R-:W-:Y:S01]  /*26e0*/  FFMA R51, R77, R51, R50 ;  /* 0x000000334d337223 */ /* 0x000fe20000000032 */
[----:B------:R-:W-:-:S05]  /*26f0*/  I2FP.F32.U32 R50, R74 ;  /* 0x0000004a00327245 */ /* 0x000fca0000201000 */
[----:B------:R-:W-:Y:S01]  /*2700*/  FFMA R50, R78, R50, R51 ;  /* 0x000000324e327223 */ /* 0x000fe20000000033 */
[----:B------:R-:W-:-:S05]  /*2710*/  I2FP.F32.U32 R51, R73 ;  /* 0x0000004900337245 */ /* 0x000fca0000201000 */
[----:B------:R-:W-:Y:S01]  /*2720*/  FFMA R51, R79, R51, R50 ;  /* 0x000000334f337223 */ /* 0x000fe20000000032 */
[----:B------:R-:W-:Y:S01]  /*2730*/  I2FP.F32.U32 R50, R72 ;  /* 0x0000004800327245 */ /* 0x000fe20000201000 */
[----:B------:R-:W4:Y:S04]  /*2740*/  LDG.E.128.CONSTANT R76, desc[UR4][R16.64+0x330] ;  /* 0x00033004104c7981 */ /* 0x000f28000c1e9d00 */
[----:B------:R-:W-:Y:S01]  /*2750*/  FFMA R20, R20, R50, R51 ;  /* 0x0000003214147223 */ /* 0x000fe20000000033 */
[----:B------:R-:W-:Y:S01]  /*2760*/  I2FP.F32.U32 R50, R89 ;  /* 0x0000005900327245 */ /* 0x000fe20000201000 */
[----:B------:R-:W4:Y:S04]  /*2770*/  LDG.E.128.CONSTANT R72, desc[UR4][R16.64+0x320] ;  /* 0x0003200410487981 */ /* 0x000f28000c1e9d00 */
[----:B------:R-:W-:Y:S01]  /*2780*/  FFMA R21, R21, R50, R20 ;  /* 0x0000003215157223 */ /* 0x000fe20000000014 */
[----:B------:R-:W-:Y:S01]  /*2790*/  I2FP.F32.U32 R50, R88 ;  /* 0x0000005800327245 */ /* 0x000fe20000201000 */
[----:B------:R-:W4:Y:S01]  /*27a0*/  LDG.E.U8.CONSTANT R20, desc[UR4][R18.64+0xc6] ;  /* 0x0000c60412147981 */ /* 0x000f22000c1e9100 */
[----:B------:R-:W-:-:S03]  /*27b0*/  I2FP.F32.U32 R51, R87 ;  /* 0x0000005700337245 */ /* 0x000fc60000201000 */
[----:B------:R-:W-:Y:S01]  /*27c0*/  FFMA R22, R22, R50, R21 ;  /* 0x0000003216167223 */ /* 0x000fe20000000015 */
[----:B------:R-:W-:Y:S01]  /*27d0*/  I2FP.F32.U32 R50, R86 ;  /* 0x0000005600327245 */ /* 0x000fe20000201000 */
[----:B------:R-:W4:Y:S02]  /*27e0*/  LDG.E.U8.CONSTANT R21, desc[UR4][R18.64+0xc7] ;  /* 0x0000c70412157981 */ /* 0x000f24000c1e9100 */
        /* <DEDUP_REMOVED lines=8> */
[----:B------:R-:W4:Y:S01]  /*2870*/  LDG.E.U8.CONSTANT R51, desc[UR4][R18.64+0xcf] ;  /* 0x0000cf0412337981 */ /* 0x000f22000c1e9100 */
[----:B------:R-:W-:-:S03]  /*2880*/  I2FP.F32.U32 R120, R120 ;  /* 0x0000007800787245 */ /* 0x000fc60000201000 */
[----:B------:R-:W-:Y:S01]  /*2890*/  FFMA R26, R26, R24, R25 ;  /* 0x000000181a1a7223 */ /* 0x000fe20000000019 */
[----:B------:R-:W-:Y:S01]  /*28a0*/  I2FP.F32.U32 R111, R111 ;  /* 0x0000006f006f7245 */ /* 0x000fe20000201000 */
[----:B------:R-:W4:Y:S02]  /*28b0*/  LDG.E.U8.CONSTANT R24, desc[UR4][R18.64+0xca] ;  /* 0x0000ca0412187981 */ /* 0x000f24000c1e9100 */
[----:B------:R-:W-:Y:S02]  /*28c0*/  FFMA R27, R27, R50, R26 ;  /* 0x000000321b1b7223 */ /* 0x000fe4000000001a */
        /* <DEDUP_REMOVED lines=13> */
[----:B------:R-:W-:Y:S01]  /*29a0*/  MOV R121, R80 ;  /* 0x0000005000797202 */ /* 0x000fe20000000f00 */
[----:B------:R-:W-:Y:S01]  /*29b0*/  FFMA R32, R32, R119, R31 ;  /* 0x0000007720207223 */ /* 0x000fe2000000001f */
[----:B------:R-:W-:Y:S01]  /*29c0*/  I2FP.F32.U32 R100, R100 ;  /* 0x0000006400647245 */ /* 0x000fe20000201000 */
[----:B------:R-:W4:Y:S02]  /*29d0*/  LDG.E.U8.CONSTANT R80, desc[UR4][R18.64+0xd0] ;  /* 0x0000d00412507981 */ /* 0x000f24000c1e9100 */
[----:B------:R-:W-:Y:S01]  /*29e0*/  FFMA R33, R33, R110, R32 ;  /* 0x0000006e21217223 */ /* 0x000fe20000000020 */
[----:B------:R-:W-:Y:S01]  /*29f0*/  I2FP.F32.U32 R32, R82 ;  /* 0x0000005200207245 */ /* 0x000fe20000201000 */
[----:B------:R-:W4:Y:S02]  /*2a00*/  LDG.E.128.CONSTANT R28, desc[UR4][R16.64+0x340] ;  /* 0x00034004101c7981 */ /* 0x000f24000c1e9d00 */
[----:B------:R-:W-:Y:S01]  /*2a10*/  FFMA R34, R34, R100, R33 ;  /* 0x0000006422227223 */ /* 0x000fe20000000021 */
[----:B------:R-:W-:Y:S01]  /*2a20*/  I2FP.F32.U32 R118, R118 ;  /* 0x0000007600767245 */ /* 0x000fe20000201000 */
[----:B------:R-:W4:Y:S01]  /*2a30*/  LDG.E.U8.CONSTANT R82, desc[UR4][R18.64+0xd2] ;  /* 0x0000d20412527981 */ /* 0x000f22000c1e9100 */
[----:B------:R-:W-:-:S02]  /*2a40*/  IMAD.MOV.U32 R86, RZ, RZ, R83 ;  /* 0x000000ffff567224 */ /* 0x000fc400078e0053 */
[----:B------:R-:W-:Y:S01]  /*2a50*/  FFMA R35, R35, R32, R34 ;  /* 0x0000002023237223 */ /* 0x000fe20000000022 */
[----:B------:R-:W4:Y:S03]  /*2a60*/  LDG.E.U8.CONSTANT R83, desc[UR4][R18.64+0xd3] ;  /* 0x0000d30412537981 */ /* 0x000f26000c1e9100 */
[----:B------:R-:W-:Y:S01]  /*2a70*/  FFMA R8, R8, R118, R35 ;  /* 0x0000007608087223 */ /* 0x000fe20000000023 */
[----:B------:R-:W-:Y:S01]  /*2a80*/  I2FP.F32.U32 R99, R99 ;  /* 0x0000006300637245 */ /* 0x000fe20000201000 */
[----:B------:R-:W4:Y:S01]  /*2a90*/  LDG.E.U8.CONSTANT R84, desc[UR4][R18.64+0xd4] ;  /* 0x0000d40412547981 */ /* 0x000f22000c1e9100 */
[----:B--2---:R-:W-:-:S03]  /*2aa0*/  I2FP.F32.U32 R109, R109 ;  /* 0x0000006d006d7245 */ /* 0x004fc60000201000 */
[----:B------:R-:W2:Y:S02]  /*2ab0*/  LDG.E.U8.CONSTANT R85, desc[UR4][R18.64+0xd5] ;  /* 0x0000d50412557981 */ /* 0x000ea4000c1e9100 */
[----:B------:R-:W-:Y:S02]  /*2ac0*/  FFMA R9, R9, R109, R8 ;  /* 0x0000006d09097223 */ /* 0x000fe40000000008 */
[----:B------:R-:W2:Y:S01]  /*2ad0*/  LDG.E.128.CONSTANT R32, desc[UR4][R16.64+0x350] ;  /* 0x0003500410207981 */ /* 0x000ea2000c1e9d00 */
[----:B------:R-:W-:Y:S01]  /*2ae0*/  I2FP.F32.U32 R8, R86 ;  /* 0x0000005600087245 */ /* 0x000fe20000201000 */
[----:B------:R-:W-:Y:S02]  /*2af0*/  FFMA R10, R10, R99, R9 ;  /* 0x000000630a0a7223 */ /* 0x000fe40000000009 */
[----:B------:R-:W2:Y:S01]  /*2b00*/  LDG.E.U8.CONSTANT R86, desc[UR4][R18.64+0xd6] ;  /* 0x0000d60412567981 */ /* 0x000ea2000c1e9100 */
[----:B------:R-:W-:Y:S01]  /*2b10*/  I2FP.F32.U32 R117, R117 ;  /* 0x0000007500757245 */ /* 0x000fe20000201000 */
[----:B------:R-:W-:-:S02]  /*2b20*/  FFMA R11, R11, R8, R10 ;  /* 0x000000080b0b7223 */ /* 0x000fc4000000000a */
[----:B------:R-:W2:Y:S01]  /*2b30*/  LDG.E.U8.CONSTANT R87, desc[UR4][R18.64+0xd7] ;  /* 0x0000d70412577981 */ /* 0x000ea2000c1e9100 */
[----:B-----5:R-:W-:Y:S01]  /*2b40*/  I2FP.F32.U32 R108, R108 ;  /* 0x0000006c006c7245 */ /* 0x020fe20000201000 */
[----:B------:R-:W-:Y:S02]  /*2b50*/  FFMA R36, R36, R117, R11 ;  /* 0x0000007524247223 */ /* 0x000fe4000000000b */
[----:B------:R-:W5:Y:S01]  /*2b60*/  LDG.E.U8.CONSTANT R88, desc[UR4][R18.64+0xd8] ;  /* 0x0000d80412587981 */ /* 0x000f62000c1e9100 */
[----:B------:R-:W-:Y:S01]  /*2b70*/  I2FP.F32.U32 R98, R98 ;  /* 0x0000006200627245 */ /* 0x000fe20000201000 */
[----:B------:R-:W-:Y:S02]  /*2b80*/  FFMA R37, R37, R108, R36 ;  /* 0x0000006c25257223 */ /* 0x000fe40000000024 */
[----:B------:R-:W5:Y:S01]  /*2b90*/  LDG.E.U8.CONSTANT R89, desc[UR4][R18.64+0xd9] ;  /* 0x0000d90412597981 */ /* 0x000f62000c1e9100 */
[----:B------:R-:W-:Y:S01]  /*2ba0*/  I2FP.F32.U32 R36, R121 ;  /* 0x0000007900247245 */ /* 0x000fe20000201000 */
[----:B------:R-:W-:-:S02]  /*2bb0*/  FFMA R38, R38, R98, R37 ;  /* 0x0000006226267223 */ /* 0x000fc40000000025 */
[----:B------:R-:W5:Y:S01]  /*2bc0*/  LDG.E.128.CONSTANT R8, desc[UR4][R16.64+0x360] ;  /* 0x0003600410087981 */ /* 0x000f62000c1e9d00 */
[----:B------:R-:W-:Y:S01]  /*2bd0*/  I2FP.F32.U32 R116, R116 ;  /* 0x0000007400747245 */ /* 0x000fe20000201000 */
[----:B---3--:R-:W-:Y:S01]  /*2be0*/  IMAD.MOV.U32 R117, RZ, RZ, R90 ;  /* 0x000000ffff757224 */ /* 0x008fe200078e005a */
[----:B------:R-:W-:Y:S01]  /*2bf0*/  I2FP.F32.U32 R107, R107 ;  /* 0x0000006b006b7245 */ /* 0x000fe20000201000 */
[----:B------:R-:W3:Y:S01]  /*2c00*/  LDG.E.U8.CONSTANT R90, desc[UR4][R18.64+0xda] ;  /* 0x0000da04125a7981 */ /* 0x000ee2000c1e9100 */
[----:B------:R-:W-:Y:S01]  /*2c10*/  FFMA R39, R39, R36, R38 ;  /* 0x0000002427277223 */ /* 0x000fe20000000026 */
[----:B------:R-:W-:Y:S02]  /*2c20*/  MOV R118, R91 ;  /* 0x0000005b00767202 */ /* 0x000fe40000000f00 */
[----:B------:R-:W3:Y:S01]  /*2c30*/  LDG.E.U8.CONSTANT R91, desc[UR4][R18.64+0xdb] ;  /* 0x0000db04125b7981 */ /* 0x000ee2000c1e9100 */
[----:B------:R-:W-:Y:S01]  /*2c40*/  FFMA R4, R4, R116, R39 ;  /* 0x0000007404047223 */ /* 0x000fe20000000027 */
[----:B------:R-:W-:-:S02]  /*2c50*/  MOV R116, R92 ;  /* 0x0000005c00747202 */ /* 0x000fc40000000f00 */
[----:B------:R-:W3:Y:S01]  /*2c60*/  LDG.E.U8.CONSTANT R92, desc[UR4][R18.64+0xdc] ;  /* 0x0000dc04125c7981 */ /* 0x000ee2000c1e9100 */
[----:B------:R-:W-:Y:S01]  /*2c70*/  I2FP.F32.U32 R96, R96 ;  /* 0x0000006000607245 */ /* 0x000fe20000201000 */
[----:B------:R-:W-:Y:S02]  /*2c80*/  IMAD.MOV.U32 R119, RZ, RZ, R93 ;  /* 0x000000ffff777224 */ /* 0x000fe400078e005d */
[----:B------:R-:W-:Y:S01]  /*2c90*/  FFMA R5, R5, R107, R4 ;  /* 0x0000006b05057223 */ /* 0x000fe20000000004 */
[----:B------:R-:W3:Y:S01]  /*2ca0*/  LDG.E.U8.CONSTANT R93, desc[UR4][R18.64+0xdd] ;  /* 0x0000dd04125d7981 */ /* 0x000ee2000c1e9100 */
[----:B------:R-:W-:-:S03]  /*2cb0*/  I2FP.F32.U32 R125, R125 ;  /* 0x0000007d007d7245 */ /* 0x000fc60000201000 */
[----:B------:R-:W3:Y:S01]  /*2cc0*/  LDG.E.128.CONSTANT R36, desc[UR4][R16.64+0x370] ;  /* 0x0003700410247981 */ /* 0x000ee2000c1e9d00 */
[----:B------:R-:W-:Y:S01]  /*2cd0*/  MOV R120, R94 ;  /* 0x0000005e00787202 */ /* 0x000fe20000000f00 */
[----:B------:R-:W-:Y:S02]  /*2ce0*/  FFMA R6, R6, R96, R5 ;  /* 0x0000006006067223 */ /* 0x000fe40000000005 */
[----:B------:R-:W3:Y:S01]  /*2cf0*/  LDG.E.U8.CONSTANT R94, desc[UR4][R18.64+0xde] ;  /* 0x0000de04125e7981 */ /* 0x000ee2000c1e9100 */
[----:B------:R-:W-:Y:S01]  /*2d00*/  I2FP.F32.U32 R115, R115 ;  /* 0x0000007300737245 */ /* 0x000fe20000201000 */
[----:B------:R-:W-:Y:S02]  /*2d10*/  IMAD.MOV.U32 R121, RZ, RZ, R95 ;  /* 0x000000ffff797224 */ /* 0x000fe400078e005f */
[----:B------:R-:W-:Y:S01]  /*2d20*/  FFMA R7, R7, R125, R6 ;  /* 0x0000007d07077223 */ /* 0x000fe20000000006 */
[----:B------:R-:W3:Y:S01]  /*2d30*/  LDG.E.U8.CONSTANT R95, desc[UR4][R18.64+0xdf] ;  /* 0x0000df04125f7981 */ /* 0x000ee2000c1e9100 */
[----:B------:R-:W-:-:S02]  /*2d40*/  I2FP.F32.U32 R106, R106 ;  /* 0x0000006a006a7245 */ /* 0x000fc40000201000 */
[----:B------:R-:W-:Y:S01]  /*2d50*/  FFMA R12, R12, R115, R7 ;  /* 0x000000730c0c7223 */ /* 0x000fe20000000007 */
[----:B------:R-:W3:Y:S01]  /*2d60*/  LDG.E.U8.CONSTANT R96, desc[UR4][R18.64+0xe0] ;  /* 0x0000e00412607981 */ /* 0x000ee2000c1e9100 */
[----:B------:R-:W-:Y:S02]  /*2d70*/  I2FP.F32.U32 R98, R97 ;  /* 0x0000006100627245 */ /* 0x000fe40000201000 */
[----:B------:R-:W-:Y:S01]  /*2d80*/  FFMA R13, R13, R106, R12 ;  /* 0x0000006a0d0d7223 */ /* 0x000fe2000000000c */
[----:B------:R-:W3:Y:S01]  /*2d90*/  LDG.E.U8.CONSTANT R97, desc[UR4][R18.64+0xe1] ;  /* 0x0000e10412617981 */ /* 0x000ee2000c1e9100 */
[----:B------:R-:W-:-:S03]  /*2da0*/  I2FP.F32.U32 R124, R124 ;  /* 0x0000007c007c7245 */ /* 0x000fc60000201000 */
[----:B------:R-:W3:Y:S01]  /*2db0*/  LDG.E.128.CONSTANT R4, desc[UR4][R16.64+0x380] ;  /* 0x0003800410047981 */ /* 0x000ee2000c1e9d00 */
[----:B------:R-:W-:-:S03]  /*2dc0*/  FFMA R14, R14, R98, R13 ;  /* 0x000000620e0e7223 */ /* 0x000fc6000000000d */
[----:B------:R-:W3:Y:S01]  /*2dd0*/  LDG.E.U8.CONSTANT R98, desc[UR4][R18.64+0xe2] ;  /* 0x0000e20412627981 */ /* 0x000ee2000c1e9100 */
[----:B------:R-:W-:Y:S01]  /*2de0*/  FFMA R15, R15, R124, R14 ;  /* 0x0000007c0f0f7223 */ /* 0x000fe2000000000e */
[----:B------:R-:W-:Y:S02]  /*2df0*/  I2FP.F32.U32 R103, R103 ;  /* 0x0000006700677245 */ /* 0x000fe40000201000 */
[----:B------:R-:W3:Y:S01]  /*2e00*/  LDG.E.U8.CONSTANT R99, desc[UR4][R18.64+0xe3] ;  /* 0x0000e30412637981 */ /* 0x000ee2000c1e9100 */
[----:B------:R-:W-:-:S03]  /*2e10*/  I2FP.F32.U32 R102, R101 ;  /* 0x0000006500667245 */ /* 0x000fc60000201000 */
[----:B------:R-:W3:Y:S01]  /*2e20*/  LDG.E.U8.CONSTANT R100, desc[UR4][R18.64+0xe4] ;  /* 0x0000e40412647981 */ /* 0x000ee2000c1e9100 */
[----:B------:R-:W-:-:S03]  /*2e30*/  I2FP.F32.U32 R123, R123 ;  /* 0x0000007b007b7245 */ /* 0x000fc60000201000 */
[----:B------:R-:W3:Y:S01]  /*2e40*/  LDG.E.U8.CONSTANT R101, desc[UR4][R18.64+0xe5] ;  /* 0x0000e50412657981 */ /* 0x000ee2000c1e9100 */
[----:B------:R-:W-:Y:S02]  /*2e50*/  I2FP.F32.U32 R113, R113 ;  /* 0x0000007100717245 */ /* 0x000fe40000201000 */
[----:B------:R-:W-:Y:S01]  /*2e60*/  I2FP.F32.U32 R106, R105 ;  /* 0x00000069006a7245 */ /* 0x000fe20000201000 */
        /* <DEDUP_REMOVED lines=8> */
[----:B------:R-:W-:-:S03]  /*2ef0*/  I2FP.F32.U32 R41, R41 ;  /* 0x0000002900297245 */ /* 0x000fc60000201000 */
[----:B------:R-:W3:Y:S01]  /*2f00*/  LDG.E.U8.CONSTANT R110, desc[UR4][R18.64+0xee] ;  /* 0x0000ee04126e7981 */ /* 0x000ee2000c1e9100 */
[----:B------:R-:W-:-:S03]  /*2f10*/  I2FP.F32.U32 R42, R42 ;  /* 0x0000002a002a7245 */ /* 0x000fc60000201000 */
[----:B------:R-:W3:Y:S04]  /*2f20*/  LDG.E.U8.CONSTANT R111, desc[UR4][R18.64+0xef] ;  /* 0x0000ef04126f7981 */ /* 0x000ee8000c1e9100 */
[----:B------:R-:W3:Y:S01]  /*2f30*/  LDG.E.U8.CONSTANT R115, desc[UR4][R18.64+0xf4] ;  /* 0x0000f40412737981 */ /* 0x000ee2000c1e9100 */
[----:B------:R-:W-:-:S03]  /*2f40*/  MOV R125, R117 ;  /* 0x00000075007d7202 */ /* 0x000fc60000000f00 */
[----:B------:R-:W3:Y:S01]  /*2f50*/  LDG.E.U8.CONSTANT R117, desc[UR4][R18.64+0xf6] ;  /* 0x0000f60412757981 */ /* 0x000ee2000c1e9100 */
[----:B------:R-:W-:Y:S01]  /*2f60*/  I2FP.F32.U32 R49, R49 ;  /* 0x0000003100317245 */ /* 0x000fe20000201000 */
[----:B------:R-:W-:Y:S02]  /*2f70*/  IMAD R0, R0, 0x78, R2 ;  /* 0x0000007800007824 */ /* 0x000fe400078e0202 */
[----:B------:R-:W3:Y:S01]  /*2f80*/  LDG.E.U8.CONSTANT R124, desc[UR4][R18.64+0xfe] ;  /* 0x0000fe04127c7981 */ /* 0x000ee2000c1e9100 */
[----:B----4-:R-:W-:-:S05]  /*2f90*/  I2FP.F32.U32 R114, R114 ;  /* 0x0000007200727245 */ /* 0x010fca0000201000 */
[----:B------:R-:W-:Y:S02]  /*2fa0*/  FFMA R44, R44, R114, R15 ;  /* 0x000000722c2c7223 */ /* 0x000fe4000000000f */
[----:B------:R-:W4:Y:S02]  /*2fb0*/  LDG.E.128.CONSTANT R12, desc[UR4][R16.64+0x390] ;  /* 0x00039004100c7981 */ /* 0x000f24000c1e9d00 */
[----:B------:R-:W-:Y:S02]  /*2fc0*/  FFMA R45, R45, R103, R44 ;  /* 0x000000672d2d7223 */ /* 0x000fe4000000002c */
[----:B------:R-:W4:Y:S02]  /*2fd0*/  LDG.E.U8.CONSTANT R103, desc[UR4][R18.64+0xe7] ;  /* 0x0000e70412677981 */ /* 0x000f24000c1e9100 */
[----:B------:R-:W-:Y:S02]  /*2fe0*/  FFMA R46, R46, R102, R45 ;  /* 0x000000662e2e7223 */ /* 0x000fe4000000002d */
[----:B------:R-:W4:Y:S02]  /*2ff0*/  LDG.E.U8.CONSTANT R102, desc[UR4][R18.64+0xe6] ;  /* 0x0000e60412667981 */ /* 0x000f24000c1e9100 */
[----:B------:R-:W-:Y:S01]  /*3000*/  FFMA R47, R47, R123, R46 ;  /* 0x0000007b2f2f7223 */ /* 0x000fe2000000002e */
[----:B------:R-:W-:Y:S01]  /*3010*/  I2FP.F32.U32 R44, R104 ;  /* 0x00000068002c7245 */ /* 0x000fe20000201000 */
[----:B------:R-:W4:Y:S02]  /*3020*/  LDG.E.U8.CONSTANT R114, desc[UR4][R18.64+0xf3] ;  /* 0x0000f30412727981 */ /* 0x000f24000c1e9100 */
[----:B------:R-:W-:-:S02]  /*3030*/  FFMA R52, R52, R113, R47 ;  /* 0x0000007134347223 */ /* 0x000fc4000000002f */
[----:B------:R-:W4:Y:S02]  /*3040*/  LDG.E.U8.CONSTANT R104, desc[UR4][R18.64+0xe8] ;  /* 0x0000e80412687981 */ /* 0x000f24000c1e9100 */
[----:B------:R-:W-:Y:S02]  /*3050*/  FFMA R53, R53, R44, R52 ;  /* 0x0000002c35357223 */ /* 0x000fe40000000034 */
[----:B------:R-:W4:Y:S02]  /*3060*/  LDG.E.128.CONSTANT R44, desc[UR4][R16.64+0x3a0] ;  /* 0x0003a004102c7981 */ /* 0x000f24000c1e9d00 */
[----:B------:R-:W-:Y:S02]  /*3070*/  FFMA R54, R54, R106, R53 ;  /* 0x0000006a36367223 */ /* 0x000fe40000000035 */
        /* <DEDUP_REMOVED lines=9> */
[----:B------:R-:W-:Y:S01]  /*3110*/  FFMA R41, R59, R41, R40 ;  /* 0x000000293b297223 */ /* 0x000fe20000000028 */
[----:B------:R-:W-:Y:S01]  /*3120*/  I2FP.F32.U32 R3, R48 ;  /* 0x0000003000037245 */ /* 0x000fe20000201000 */
[----:B------:R-:W4:Y:S02]  /*3130*/  LDG.E.U8.CONSTANT R123, desc[UR4][R18.64+0xfd] ;  /* 0x0000fd04127b7981 */ /* 0x000f24000c1e9100 */
[----:B------:R-:W-:Y:S02]  /*3140*/  FFMA R42, R60, R42, R41 ;  /* 0x0000002a3c2a7223 */ /* 0x000fe40000000029 */
[----:B------:R-:W4:Y:S01]  /*3150*/  LDG.E.U8.CONSTANT R48, desc[UR4][R18.64+0xf0] ;  /* 0x0000f00412307981 */ /* 0x000f22000c1e9100 */
[----:B------:R-:W-:Y:S01]  /*3160*/  I2FP.F32.U32 R56, R43 ;  /* 0x0000002b00387245 */ /* 0x000fe20000201000 */
[----:B------:R-:W-:-:S02]  /*3170*/  FFMA R3, R61, R3, R42 ;  /* 0x000000033d037223 */ /* 0x000fc4000000002a */
[----:B------:R-:W4:Y:S01]  /*3180*/  LDG.E.128.CONSTANT R40, desc[UR4][R16.64+0x3c0] ;  /* 0x0003c00410287981 */ /* 0x000f22000c1e9d00 */
[----:B------:R-:W-:Y:S01]  /*3190*/  I2FP.F32.U32 R57, R116 ;  /* 0x0000007400397245 */ /* 0x000fe20000201000 */
[----:B------:R-:W-:Y:S01]  /*31a0*/  FFMA R56, R62, R56, R3 ;  /* 0x000000383e387223 */ /* 0x000fe20000000003 */
[----:B------:R-:W-:Y:S01]  /*31b0*/  I2FP.F32.U32 R3, R118 ;  /* 0x0000007600037245 */ /* 0x000fe20000201000 */
[----:B------:R-:W4:Y:S02]  /*31c0*/  LDG.E.U8.CONSTANT R116, desc[UR4][R18.64+0xf5] ;  /* 0x0000f50412747981 */ /* 0x000f24000c1e9100 */
[----:B------:R-:W-:Y:S01]  /*31d0*/  FFMA R57, R63, R57, R56 ;  /* 0x000000393f397223 */ /* 0x000fe20000000038 */
[----:B------:R-:W-:Y:S01]  /*31e0*/  I2FP.F32.U32 R60, R120 ;  /* 0x00000078003c7245 */ /* 0x000fe20000201000 */
[----:B------:R-:W4:Y:S02]  /*31f0*/  LDG.E.U8.CONSTANT R118, desc[UR4][R18.64+0xfb] ;  /* 0x0000fb0412767981 */ /* 0x000f24000c1e9100 */
[----:B------:R-:W-:-:S02]  /*3200*/  FFMA R68, R68, R3, R57 ;  /* 0x0000000344447223 */ /* 0x000fc40000000039 */
[----:B------:R-:W4:Y:S01]  /*3210*/  LDG.E.128.CONSTANT R56, desc[UR4][R16.64+0x3d0] ;  /* 0x0003d00410387981 */ /* 0x000f22000c1e9d00 */
[----:B------:R-:W-:Y:S01]  /*3220*/  I2FP.F32.U32 R3, R119 ;  /* 0x0000007700037245 */ /* 0x000fe20000201000 */
[----:B------:R-:W-:Y:S02]  /*3230*/  FFMA R49, R69, R49, R68 ;  /* 0x0000003145317223 */ /* 0x000fe40000000044 */
[----:B------:R-:W4:Y:S02]  /*3240*/  LDG.E.U8.CONSTANT R119, desc[UR4][R18.64+0xf7] ;  /* 0x0000f70412777981 */ /* 0x000f24000c1e9100 */
[----:B------:R-:W-:Y:S01]  /*3250*/  FFMA R70, R70, R3, R49 ;  /* 0x0000000346467223 */ /* 0x000fe20000000031 */
[----:B------:R-:W-:Y:S01]  /*3260*/  I2FP.F32.U32 R3, R121 ;  /* 0x0000007900037245 */ /* 0x000fe20000201000 */
[----:B------:R-:W4:Y:S04]  /*3270*/  LDG.E.U8.CONSTANT R49, desc[UR4][R18.64+0xfa] ;  /* 0x0000fa0412317981 */ /* 0x000f28000c1e9100 */
[----:B------:R-:W4:Y:S01]  /*3280*/  LDG.E.U8.CONSTANT R121, desc[UR4][R18.64+0xf8] ;  /* 0x0000f80412797981 */ /* 0x000f22000c1e9100 */
[----:B------:R-:W-:-:S03]  /*3290*/  FFMA R71, R71, R60, R70 ;  /* 0x0000003c47477223 */ /* 0x000fc60000000046 */
[----:B------:R-:W4:Y:S01]  /*32a0*/  LDG.E.128.CONSTANT R60, desc[UR4][R16.64+0x3e0] ;  /* 0x0003e004103c7981 */ /* 0x000f22000c1e9d00 */
[----:B------:R-:W-:Y:S02]  /*32b0*/  FFMA R64, R64, R3, R71 ;  /* 0x0000000340407223 */ /* 0x000fe40000000047 */
[----:B------:R-:W0:Y:S01]  /*32c0*/  LDC.64 R2, c[0x0][0x398] ;  /* 0x0000e600ff027b82 */ /* 0x000e220000000a00 */
[----:B------:R-:W4:Y:S04]  /*32d0*/  LDG.E.U8.CONSTANT R120, desc[UR4][R18.64+0xfc] ;  /* 0x0000fc0412787981 */ /* 0x000f28000c1e9100 */
[----:B------:R1:W4:Y:S02]  /*32e0*/  LDG.E.128.CONSTANT R68, desc[UR4][R16.64+0x3f0] ;  /* 0x0003f00410447981 */ /* 0x000324000c1e9d00 */
[----:B-1----:R-:W-:-:S02]  /*32f0*/  I2FP.F32.U32 R16, R125 ;  /* 0x0000007d00107245 */ /* 0x002fc40000201000 */
[----:B------:R-:W4:Y:S03]  /*3300*/  LDG.E.U8.CONSTANT R125, desc[UR4][R18.64+0xff] ;  /* 0x0000ff04127d7981 */ /* 0x000f26000c1e9100 */
[----:B------:R-:W-:Y:S01]  /*3310*/  FFMA R65, R65, R16, R64 ;  /* 0x0000001041417223 */ /* 0x000fe20000000040 */
[----:B0-----:R-:W-:-:S05]  /*3320*/  IMAD.WIDE R2, R0, 0x4, R2 ;  /* 0x0000000400027825 */ /* 0x001fca00078e0202 */
[----:B------:R-:W4:Y:S01]  /*3330*/  LDG.E R64, desc[UR4][R2.64] ;  /* 0x0000000402407981 */ /* 0x000f22000c1e1900 */
[----:B------:R-:W-:Y:S02]  /*3340*/  I2FP.F32.U32 R20, R20 ;  /* 0x0000001400147245 */ /* 0x000fe40000201000 */
[----:B------:R-:W-:-:S03]  /*3350*/  I2FP.F32.U32 R21, R21 ;  /* 0x0000001500157245 */ /* 0x000fc60000201000 */
        /* <DEDUP_REMOVED lines=27> */
[----:B--2---:R-:W-:-:S03]  /*3510*/  I2FP.F32.U32 R85, R85 ;  /* 0x0000005500557245 */ /* 0x004fc60000201000 */
[----:B------:R-:W-:Y:S01]  /*3520*/  FFMA R32, R32, R84, R31 ;  /* 0x0000005420207223 */ /* 0x000fe2000000001f */
[----:B------:R-:W-:-:S03]  /*3530*/  I2FP.F32.U32 R86, R86 ;  /* 0x0000005600567245 */ /* 0x000fc60000201000 */
[----:B------:R-:W-:Y:S01]  /*3540*/  FFMA R33, R33, R85, R32 ;  /* 0x0000005521217223 */ /* 0x000fe20000000020 */
[----:B------:R-:W-:-:S03]  /*3550*/  I2FP.F32.U32 R87, R87 ;  /* 0x0000005700577245 */ /* 0x000fc60000201000 */
[----:B------:R-:W-:Y:S01]  /*3560*/  FFMA R34, R34, R86, R33 ;  /* 0x0000005622227223 */ /* 0x000fe20000000021 */
[----:B-----5:R-:W-:-:S03]  /*3570*/  I2FP.F32.U32 R88, R88 ;  /* 0x0000005800587245 */ /* 0x020fc60000201000 */
[----:B------:R-:W-:Y:S01]  /*3580*/  FFMA R35, R35, R87, R34 ;  /* 0x0000005723237223 */ /* 0x000fe20000000022 */
[----:B------:R-:W-:-:S03]  /*3590*/  I2FP.F32.U32 R89, R89 ;  /* 0x0000005900597245 */ /* 0x000fc60000201000 */
[----:B------:R-:W-:Y:S01]  /*35a0*/  FFMA R8, R8, R88, R35 ;  /* 0x0000005808087223 */ /* 0x000fe20000000023 */
[----:B---3--:R-:W-:-:S03]  /*35b0*/  I2FP.F32.U32 R90, R90 ;  /* 0x0000005a005a7245 */ /* 0x008fc60000201000 */
        /* <DEDUP_REMOVED lines=20> */
[----:B------:R-:W0:Y:S02]  /*3700*/  LDC.64 R4, c[0x0][0x3a0] ;  /* 0x0000e800ff047b82 */ /* 0x000e240000000a00 */
[----:B------:R-:W-:Y:S01]  /*3710*/  FFMA R7, R7, R99, R6 ;  /* 0x0000006307077223 */ /* 0x000fe20000000006 */
[----:B------:R-:W-:Y:S02]  /*3720*/  I2FP.F32.U32 R101, R101 ;  /* 0x0000006500657245 */ /* 0x000fe40000201000 */
[----:B------:R-:W-:Y:S02]  /*3730*/  I2FP.F32.U32 R105, R105 ;  /* 0x0000006900697245 */ /* 0x000fe40000201000 */
[----:B------:R-:W-:Y:S02]  /*3740*/  I2FP.F32.U32 R107, R107 ;  /* 0x0000006b006b7245 */ /* 0x000fe40000201000 */
[----:B------:R-:W-:-:S02]  /*3750*/  I2FP.F32.U32 R108, R108 ;  /* 0x0000006c006c7245 */ /* 0x000fc40000201000 */
[----:B------:R-:W-:Y:S02]  /*3760*/  I2FP.F32.U32 R109, R109 ;  /* 0x0000006d006d7245 */ /* 0x000fe40000201000 */
[----:B------:R-:W-:Y:S02]  /*3770*/  I2FP.F32.U32 R110, R110 ;  /* 0x0000006e006e7245 */ /* 0x000fe40000201000 */
[----:B------:R-:W-:Y:S01]  /*3780*/  I2FP.F32.U32 R111, R111 ;  /* 0x0000006f006f7245 */ /* 0x000fe20000201000 */
[----:B----4-:R-:W-:-:S04]  /*3790*/  FFMA R12, R12, R100, R7 ;  /* 0x000000640c0c7223 */ /* 0x010fc80000000007 */
[----:B------:R-:W-:Y:S01]  /*37a0*/  FFMA R13, R13, R101, R12 ;  /* 0x000000650d0d7223 */ /* 0x000fe2000000000c */
[----:B------:R-:W-:Y:S02]  /*37b0*/  I2FP.F32.U32 R102, R102 ;  /* 0x0000006600667245 */ /* 0x000fe40000201000 */
[----:B------:R-:W-:-:S03]  /*37c0*/  I2FP.F32.U32 R103, R103 ;  /* 0x0000006700677245 */ /* 0x000fc60000201000 */
[----:B------:R-:W-:Y:S01]  /*37d0*/  FFMA R14, R14, R102, R13 ;  /* 0x000000660e0e7223 */ /* 0x000fe2000000000d */
[----:B------:R-:W-:-:S03]  /*37e0*/  I2FP.F32.U32 R104, R104 ;  /* 0x0000006800687245 */ /* 0x000fc60000201000 */
[----:B------:R-:W-:-:S04]  /*37f0*/  FFMA R15, R15, R103, R14 ;  /* 0x000000670f0f7223 */ /* 0x000fc8000000000e */
[----:B------:R-:W-:Y:S01]  /*3800*/  FFMA R44, R44, R104, R15 ;  /* 0x000000682c2c7223 */ /* 0x000fe2000000000f */
[----:B------:R-:W-:-:S03]  /*3810*/  I2FP.F32.U32 R106, R106 ;  /* 0x0000006a006a7245 */ /* 0x000fc60000201000 */
[----:B------:R-:W-:-:S04]  /*3820*/  FFMA R45, R45, R105, R44 ;  /* 0x000000692d2d7223 */ /* 0x000fc8000000002c */
[----:B------:R-:W-:-:S04]  /*3830*/  FFMA R46, R46, R106, R45 ;  /* 0x0000006a2e2e7223 */ /* 0x000fc8000000002d */
[----:B------:R-:W-:-:S04]  /*3840*/  FFMA R47, R47, R107, R46 ;  /* 0x0000006b2f2f7223 */ /* 0x000fc8000000002e */
[----:B------:R-:W-:-:S04]  /*3850*/  FFMA R52, R52, R108, R47 ;  /* 0x0000006c34347223 */ /* 0x000fc8000000002f */
[----:B------:R-:W-:-:S04]  /*3860*/  FFMA R53, R53, R109, R52 ;  /* 0x0000006d35357223 */ /* 0x000fc80000000034 */
        /* <DEDUP_REMOVED lines=32> */
[----:B------:R-:W-:-:S04]  /*3a70*/  FFMA R70, R70, R124, R69 ;  /* 0x0000007c46467223 */ /* 0x000fc80000000045 */
[----:B------:R-:W-:-:S04]  /*3a80*/  FFMA R71, R71, R125, R70 ;  /* 0x0000007d47477223 */ /* 0x000fc80000000046 */
[----:B------:R-:W-:-:S05]  /*3a90*/  FADD R64, R71, R64 ;  /* 0x0000004047407221 */ /* 0x000fca0000000000 */
[----:B------:R-:W-:Y:S01]  /*3aa0*/  FSETP.GE.AND P0, PT, R64, 1, PT ;  /* 0x3f8000004000780b */ /* 0x000fe20003f06000 */
[----:B0-----:R-:W-:Y:S01]  /*3ab0*/  IMAD.WIDE R4, R0, 0x4, R4 ;  /* 0x0000000400047825 */ /* 0x001fe200078e0204 */
[C---:B------:R-:W-:Y:S02]  /*3ac0*/  FSET.BF.GE.AND R7, R64.reuse, 1, PT ;  /* 0x3f8000004007780a */ /* 0x040fe40003806000 */
[----:B------:R-:W-:-:S05]  /*3ad0*/  FSEL R9, R64, RZ, !P0 ;  /* 0x000000ff40097208 */ /* 0x000fca0004000000 */
[----:B------:R-:W-:Y:S04]  /*3ae0*/  STG.E desc[UR4][R2.64], R9 ;  /* 0x0000000902007986 */ /* 0x000fe8000c101904 */
[----:B------:R-:W-:Y:S01]  /*3af0*/  STG.E desc[UR4][R4.64], R7 ;  /* 0x0000000704007986 */ /* 0x000fe2000c101904 */
[----:B------:R-:W-:Y:S05]  /*3b00*/  EXIT ;  /* 0x000000000000794d */ /* 0x000fea0003800000 */
.L_x_21:
        /* <DEDUP_REMOVED lines=15> */
.L_x_35:


//--------------------- .text._Z34conv2_if_pool2_fused_const_smem_u8PKhPfPhiiif --------------------------
	.section	.text._Z34conv2_if_pool2_fused_const_smem_u8PKhPfPhiiif,"ax",@progbits
	.align	128
        .global         _Z34conv2_if_pool2_fused_const_smem_u8PKhPfPhiiif
        .type           _Z34conv2_if_pool2_fused_const_smem_u8PKhPfPhiiif,@function
        .size           _Z34conv2_if_pool2_fused_const_smem_u8PKhPfPhiiif,(.L_x_36 - _Z34conv2_if_pool2_fused_const_smem_u8PKhPfPhiiif)
        .other          _Z34conv2_if_pool2_fused_const_smem_u8PKhPfPhiiif,@"STO_CUDA_ENTRY STV_DEFAULT"
_Z34conv2_if_pool2_fused_const_smem_u8PKhPfPhiiif:
.text._Z34conv2_if_pool2_fused_const_smem_u8PKhPfPhiiif:
[----:B------:R-:W-:Y:S01]  /*0000*/  LDC R1, c[0x0][0x37c] ;  /* 0x0000df00ff017b82 */ /* 0x000fe20000000800 */
[----:B------:R-:W0:Y:S07]  /*0010*/  S2R R4, SR_TID.Y ;  /* 0x0000000000047919 */ /* 0x000e2e0000002200 */
[----:B------:R-:W1:Y:S01]  /*0020*/  LDC R36, c[0x0][0x3a0] ;  /* 0x0000e800ff247b82 */ /* 0x000e620000000800 */
[----:B------:R-:W2:Y:S01]  /*0030*/  LDCU.64 UR6, c[0x0][0x398] ;  /* 0x00007300ff0677ac */ /* 0x000ea20008000a00 */
[----:B------:R-:W3:Y:S01]  /*0040*/  S2R R5, SR_TID.X ;  /* 0x0000000000057919 */ /* 0x000ee20000002100 */
[----:B------:R-:W4:Y:S05]  /*0050*/  S2R R10, SR_CTAID.Z ;  /* 0x00000000000a7919 */ /* 0x000f2a0000002700 */
[----:B------:R-:W3:Y:S08]  /*0060*/  LDC R16, c[0x0][0x360] ;  /* 0x0000d800ff107b82 */ /* 0x000ef00000000800 */
[----:B------:R-:W0:Y:S01]  /*0070*/  S2UR UR9, SR_CTAID.Y ;  /* 0x00000000000979c3 */ /* 0x000e220000002600 */
[----:B--2---:R-:W-:-:S04]  /*0080*/  UIADD3 UR8, UPT, UPT, UR7, -0x4, URZ ;  /* 0xfffffffc07087890 */ /* 0x004fc8000fffe0ff */
[----:B------:R-:W-:-:S03]  /*0090*/  ULEA.HI UR4, UR8, UR8, URZ, 0x1 ;  /* 0x0000000808047291 */ /* 0x000fc6000f8f08ff */
[----:B------:R-:W0:Y:S01]  /*00a0*/  LDC R15, c[0x0][0x364] ;  /* 0x0000d900ff0f7b82 */ /* 0x000e220000000800 */
[----:B-1----:R-:W-:Y:S01]  /*00b0*/  IADD3 R11, PT, PT, R36, -0x4, RZ ;  /* 0xfffffffc240b7810 */ /* 0x002fe20007ffe0ff */
[----:B------:R-:W-:-:S03]  /*00c0*/  USHF.R.S32.HI UR4, URZ, 0x1, UR4 ;  /* 0x00000001ff047899 */ /* 0x000fc60008011404 */
[----:B------:R-:W-:-:S03]  /*00d0*/  LEA.HI R14, R11, R11, RZ, 0x1 ;  /* 0x0000000b0b0e7211 */ /* 0x000fc600078f08ff */
[----:B------:R-:W3:Y:S01]  /*00e0*/  S2UR UR5, SR_CTAID.X ;  /* 0x00000000000579c3 */ /* 0x000ee20000002500 */
[----:B------:R-:W-:Y:S01]  /*00f0*/  SHF.R.S32.HI R14, RZ, 0x1, R14 ;  /* 0x00000001ff0e7819 */ /* 0x000fe2000001140e */
[----:B0-----:R-:W-:-:S05]  /*0100*/  IMAD R12, R15, UR9, R4 ;  /* 0x000000090f0c7c24 */ /* 0x001fca000f8e0204 */
[----:B------:R-:W-:Y:S01]  /*0110*/  ISETP.GE.AND P0, PT, R12, UR4, PT ;  /* 0x000000040c007c0c */ /* 0x000fe2000bf06270 */
[----:B---3--:R-:W-:Y:S01]  /*0120*/  IMAD R13, R16, UR5, R5 ;  /* 0x00000005100d7c24 */ /* 0x008fe2000f8e0205 */
[----:B------:R-:W-:-:S04]  /*0130*/  USHF.L.U32 UR5, UR6, 0x4, URZ ;  /* 0x0000000406057899 */ /* 0x000fc800080006ff */
[----:B------:R-:W-:-:S04]  /*0140*/  ISETP.GE.OR P0, PT, R13, R14, P0 ;  /* 0x0000000e0d00720c */ /* 0x000fc80000706670 */
[----:B----4-:R-:W-:-:S13]  /*0150*/  ISETP.GE.OR P0, PT, R10, UR5, P0 ;  /* 0x000000050a007c0c */ /* 0x010fda0008706670 */
[----:B------:R-:W-:Y:S05]  /*0160*/  @P0 EXIT ;  /* 0x000000000000094d */ /* 0x000fea0003800000 */
[C---:B------:R-:W-:Y:S01]  /*0170*/  IMAD R15, R16.reuse, R15, RZ ;  /* 0x0000000f100f7224 */ /* 0x040fe200078e02ff */
[----:B------:R-:W0:Y:S01]  /*0180*/  S2UR UR6, SR_CgaCtaId ;  /* 0x00000000000679c3 */ /* 0x000e220000008800 */
[----:B------:R-:W-:Y:S01]  /*0190*/  IMAD R16, R16, R4, R5 ;  /* 0x0000000410107224 */ /* 0x000fe200078e0205 */
[----:B------:R-:W-:Y:S01]  /*01a0*/  SHF.L.U32 R20, R13, 0x1, RZ ;  /* 0x000000010d147819 */ /* 0x000fe200000006ff */
[----:B------:R-:W1:Y:S01]  /*01b0*/  I2F.U32.RP R0, R15 ;  /* 0x0000000f00007306 */ /* 0x000e620000209000 */
[----:B------:R-:W-:Y:S01]  /*01c0*/  IMAD R17, R36, UR7, RZ ;  /* 0x0000000724117c24 */ /* 0x000fe2000f8e02ff */
[----:B------:R-:W-:Y:S01]  /*01d0*/  IADD3 R7, PT, PT, RZ, -R15, RZ ;  /* 0x8000000fff077210 */ /* 0x000fe20007ffe0ff */
[----:B------:R-:W-:Y:S01]  /*01e0*/  IMAD.IADD R18, R16, 0x1, R15 ;  /* 0x0000000110127824 */ /* 0x000fe200078e020f */
[----:B------:R-:W-:Y:S01]  /*01f0*/  UMOV UR5, 0x400 ;  /* 0x0000040000057882 */ /* 0x000fe20000000000 */
[----:B------:R-:W-:Y:S01]  /*0200*/  IMAD.SHL.U32 R19, R12, 0x2, RZ ;  /* 0x000000020c137824 */ /* 0x000fe200078e00ff */
[----:B------:R-:W-:Y:S01]  /*0210*/  ISETP.NE.U32.AND P2, PT, R15, RZ, PT ;  /* 0x000000ff0f00720c */ /* 0x000fe20003f45070 */
[----:B------:R-:W-:Y:S01]  /*0220*/  IMAD.MOV.U32 R35, RZ, RZ, RZ ;  /* 0x000000ffff237224 */ /* 0x000fe200078e00ff */
[----:B------:R-:W-:Y:S01]  /*0230*/  ISETP.GE.AND P0, PT, R18, R17, PT ;  /* 0x000000111200720c */ /* 0x000fe20003f06270 */
[----:B------:R-:W-:Y:S01]  /*0240*/  IMAD R22, R19, R36, R20 ;  /* 0x0000002413167224 */ /* 0x000fe200078e0214 */
[----:B------:R-:W-:-:S02]  /*0250*/  VIMNMX R5, PT, PT, R17, R18, !PT ;  /* 0x0000001211057248 */ /* 0x000fc40007fe0100 */
[----:B------:R-:W-:Y:S02]  /*0260*/  SEL R24, RZ, 0x1, P0 ;  /* 0x00000001ff187807 */ /* 0x000fe40000000000 */
[C---:B------:R-:W-:Y:S01]  /*0270*/  IADD3 R30, PT, PT, R15.reuse, R18, RZ ;  /* 0x000000120f1e7210 */ /* 0x040fe20007ffe0ff */
[----:B-1----:R-:W1:Y:S01]  /*0280*/  MUFU.RCP R0, R0 ;  /* 0x0000000000007308 */ /* 0x002e620000001000 */
[----:B------:R-:W-:Y:S02]  /*0290*/  SHF.R.U32.HI R25, RZ, 0x4, R10 ;  /* 0x00000004ff197819 */ /* 0x000fe4000001160a */
[----:B------:R-:W-:Y:S02]  /*02a0*/  LOP3.LUT R28, R10, 0xf, RZ, 0xc0, !PT ;  /* 0x0000000f0a1c7812 */ /* 0x000fe400078ec0ff */
[----:B------:R-:W-:Y:S01]  /*02b0*/  IADD3 R31, PT, PT, R15, R30, RZ ;  /* 0x0000001e0f1f7210 */ /* 0x000fe20007ffe0ff */
[----:B0-----:R-:W-:Y:S01]  /*02c0*/  ULEA UR5, UR6, UR5, 0x18 ;  /* 0x0000000506057291 */ /* 0x001fe2000f8ec0ff */
[----:B------:R-:W0:Y:S05]  /*02d0*/  LDCU.64 UR6, c[0x0][0x358] ;  /* 0x00006b00ff0677ac */ /* 0x000e2a0008000a00 */
[----:B------:R-:W-:-:S02]  /*02e0*/  LEA R22, R22, UR5, 0x2 ;  /* 0x0000000516167c11 */ /* 0x000fc4000f8e10ff */
[----:B------:R-:W-:Y:S01]  /*02f0*/  LEA R26, R16, UR5, 0x2 ;  /* 0x00000005101a7c11 */ /* 0x000fe2000f8e10ff */
[----:B-1----:R-:W-:Y:S01]  /*0300*/  VIADD R2, R0, 0xffffffe ;  /* 0x0ffffffe00027836 */ /* 0x002fe20000000000 */
[----:B------:R-:W-:Y:S01]  /*0310*/  IADD3 R0, PT, PT, R5, -R18, -R24 ;  /* 0x8000001205007210 */ /* 0x000fe20007ffe818 */
[C---:B------:R-:W-:Y:S02]  /*0320*/  IMAD R23, R36.reuse, 0x4, R22 ;  /* 0x0000000424177824 */ /* 0x040fe400078e0216 */
[----:B------:R1:W2:Y:S01]  /*0330*/  F2I.FTZ.U32.TRUNC.NTZ R3, R2 ;  /* 0x0000000200037305 */ /* 0x0002a2000021f000 */
[C---:B------:R-:W-:Y:S02]  /*0340*/  IMAD R32, R15.reuse, 0x4, R26 ;  /* 0x000000040f207824 */ /* 0x040fe400078e021a */
[----:B------:R-:W-:Y:S02]  /*0350*/  IMAD R27, R36, 0x4, R23 ;  /* 0x00000004241b7824 */ /* 0x000fe400078e0217 */
[----:B------:R-:W-:-:S03]  /*0360*/  IMAD R33, R15, 0x4, R32 ;  /* 0x000000040f217824 */ /* 0x000fc600078e0220 */
[----:B------:R-:W-:Y:S01]  /*0370*/  LEA R29, R36, R27, 0x2 ;  /* 0x0000001b241d7211 */ /* 0x000fe200078e10ff */
[----:B-1----:R-:W-:-:S03]  /*0380*/  HFMA2 R2, -RZ, RZ, 0, 0 ;  /* 0x00000000ff027431 */ /* 0x002fc600000001ff */
[----:B------:R-:W-:Y:S01]  /*0390*/  LEA R34, R36, R29, 0x2 ;  /* 0x0000001d24227211 */ /* 0x000fe200078e10ff */
[----:B--2---:R-:W-:-:S03]  /*03a0*/  IMAD R7, R7, R3, RZ ;  /* 0x0000000307077224 */ /* 0x004fc600078e02ff */
[----:B------:R-:W-:Y:S01]  /*03b0*/  LEA R36, R36, R34, 0x2 ;  /* 0x0000002224247211 */ /* 0x000fe200078e10ff */
[----:B------:R-:W-:-:S06]  /*03c0*/  IMAD.HI.U32 R3, R3, R7, R2 ;  /* 0x0000000703037227 */ /* 0x000fcc00078e0002 */
[----:B------:R-:W-:Y:S02]  /*03d0*/  IMAD.HI.U32 R5, R3, R0, RZ ;  /* 0x0000000003057227 */ /* 0x000fe400078e00ff */
[----:B------:R-:W1:Y:S02]  /*03e0*/  LDC.64 R2, c[0x0][0x120] ;  /* 0x00004800ff027b82 */ /* 0x000e640000000a00 */
[----:B------:R-:W-:-:S04]  /*03f0*/  IMAD.MOV R4, RZ, RZ, -R5 ;  /* 0x000000ffff047224 */ /* 0x000fc800078e0a05 */
[----:B------:R-:W-:Y:S01]  /*0400*/  IMAD R4, R15, R4, R0 ;  /* 0x000000040f047224 */ /* 0x000fe200078e0200 */
[----:B------:R-:W-:-:S04]  /*0410*/  SHF.L.U32 R0, R10, 0x2, RZ ;  /* 0x000000020a007819 */ /* 0x000fc800000006ff */
[----:B------:R-:W-:Y:S02]  /*0420*/  ISETP.GE.U32.AND P0, PT, R4, R15, PT ;  /* 0x0000000f0400720c */ /* 0x000fe40003f06070 */
[----:B-1----:R-:W-:-:S11]  /*0430*/  LOP3.LUT R3, R0, 0x3c, RZ, 0xc0, !PT ;  /* 0x0000003c00037812 */ /* 0x002fd600078ec0ff */
[----:B------:R-:W-:Y:S02]  /*0440*/  @P0 IMAD.IADD R4, R4, 0x1, -R15 ;  /* 0x0000000104040824 */ /* 0x000fe400078e0a0f */
[----:B------:R-:W-:Y:S01]  /*0450*/  @P0 VIADD R5, R5, 0x1 ;  /* 0x0000000105050836 */ /* 0x000fe20000000000 */
[----:B------:R-:W-:Y:S02]  /*0460*/  IADD3 R3, PT, PT, R3, 0x27f0, R2 ;  /* 0x000027f003037810 */ /* 0x000fe40007ffe002 */
[----:B------:R-:W-:Y:S02]  /*0470*/  ISETP.GE.U32.AND P1, PT, R4, R15, PT ;  /* 0x0000000f0400720c */ /* 0x000fe40003f26070 */
[----:B------:R-:W-:-:S04]  /*0480*/  IADD3 R2, PT, PT, -R2, R3, RZ ;  /* 0x0000000302027210 */ /* 0x000fc80007ffe1ff */
[----:B------:R-:W1:Y:S07]  /*0490*/  LDC R69, c[0x3][R2] ;  /* 0x00c0000002457b82 */ /* 0x000e6e0000000800 */
[----:B------:R-:W-:Y:S02]  /*04a0*/  @P1 IADD3 R5, PT, PT, R5, 0x1, RZ ;  /* 0x0000000105051810 */ /* 0x000fe40007ffe0ff */
[----:B------:R-:W-:-:S04]  /*04b0*/  @!P2 LOP3.LUT R5, RZ, R15, RZ, 0x33, !PT ;  /* 0x0000000fff05a212 */ /* 0x000fc800078e33ff */
[----:B------:R-:W-:-:S04]  /*04c0*/  IADD3 R24, PT, PT, R24, R5, RZ ;  /* 0x0000000518187210 */ /* 0x000fc80007ffe0ff */
[----:B------:R-:W-:Y:S01]  /*04d0*/  LOP3.LUT R21, R24, 0x3, RZ, 0xc0, !PT ;  /* 0x0000000318157812 */ /* 0x000fe200078ec0ff */
[--C-:B-1----:R-:W-:Y:S01]  /*04e0*/  IMAD.MOV.U32 R60, RZ, RZ, R69.reuse ;  /* 0x000000ffff3c7224 */ /* 0x102fe200078e0045 */
[----:B------:R-:W-:Y:S01]  /*04f0*/  MOV R38, R69 ;  /* 0x0000004500267202 */ /* 0x000fe20000000f00 */
[----:B0-----:R-:W-:-:S07]  /*0500*/  IMAD.MOV.U32 R40, RZ, RZ, R69 ;  /* 0x000000ffff287224 */ /* 0x001fce00078e0045 */
.L_x_27:
[----:B------:R-:W-:Y:S01]  /*0510*/  ISETP.GE.AND P0, PT, R16, R17, PT ;  /* 0x000000111000720c */ /* 0x000fe20003f06270 */
[----:B------:R-:W0:Y:S01]  /*0520*/  LDCU UR9, c[0x0][0x39c] ;  /* 0x00007380ff0977ac */ /* 0x000e220008000800 */
[----:B------:R-:W-:Y:S01]  /*0530*/  BSSY.RECONVERGENT B0, `(.L_x_22) ;  /* 0x00000df000007945 */ /* 0x000fe20003800200 */
[----:B------:R-:W1:Y:S10]  /*0540*/  LDCU.64 UR10, c[0x0][0x380] ;  /* 0x00007000ff0a77ac */ /* 0x000e740008000a00 */
[----:B------:R-:W-:Y:S05]  /*0550*/  @P0 BRA `(.L_x_23) ;  /* 0x0000000c00700947 */ /* 0x000fea0003800000 */
[----:B------:R-:W-:Y:S01]  /*0560*/  ISETP.NE.AND P0, PT, R21, 0x3, PT ;  /* 0x000000031500780c */ /* 0x000fe20003f05270 */
[----:B------:R-:W-:Y:S01]  /*0570*/  BSSY.RECONVERGENT B1, `(.L_x_24) ;  /* 0x000005d000017945 */ /* 0x000fe20003800200 */
[----:B------:R-:W-:Y:S02]  /*0580*/  IMAD R0, R25, 0x6, R35 ;  /* 0x0000000619007824 */ /* 0x000fe400078e0223 */
[----:B------:R-:W-:-:S09]  /*0590*/  IMAD.MOV.U32 R42, RZ, RZ, R16 ;  /* 0x000000ffff2a7224 */ /* 0x000fd200078e0010 */
[----:B------:R-:W-:Y:S05]  /*05a0*/  @!P0 BRA `(.L_x_25) ;  /* 0x0000000400648947 */ /* 0x000fea0003800000 */
[----:B------:R-:W2:Y:S01]  /*05b0*/  LDC R7, c[0x0][0x3a0] ;  /* 0x0000e800ff077b82 */ /* 0x000ea20000000800 */
[----:B------:R-:W-:Y:S02]  /*05c0*/  IABS R9, R16 ;  /* 0x0000001000097213 */ /* 0x000fe40000000000 */
[-C--:B--2---:R-:W-:Y:S02]  /*05d0*/  IABS R6, R7.reuse ;  /* 0x0000000700067213 */ /* 0x084fe40000000000 */
[----:B------:R-:W-:Y:S02]  /*05e0*/  LOP3.LUT R37, RZ, R7, RZ, 0x33, !PT ;  /* 0x00000007ff257212 */ /* 0x000fe400078e33ff */
[----:B------:R-:W2:Y:S08]  /*05f0*/  I2F.RP R4, R6 ;  /* 0x0000000600047306 */ /* 0x000eb00000209400 */
[----:B--2---:R-:W2:Y:S02]  /*0600*/  MUFU.RCP R4, R4 ;  /* 0x0000000400047308 */ /* 0x004ea40000001000 */
[----:B--2---:R-:W-:-:S06]  /*0610*/  IADD3 R2, PT, PT, R4, 0xffffffe, RZ ;  /* 0x0ffffffe04027810 */ /* 0x004fcc0007ffe0ff */
[----:B------:R2:W3:Y:S02]  /*0620*/  F2I.FTZ.U32.TRUNC.NTZ R3, R2 ;  /* 0x0000000200037305 */ /* 0x0004e4000021f000 */
[----:B--2---:R-:W-:Y:S02]  /*0630*/  HFMA2 R2, -RZ, RZ, 0, 0 ;  /* 0x00000000ff027431 */ /* 0x004fe400000001ff */
[----:B---3--:R-:W-:-:S04]  /*0640*/  IMAD.MOV R5, RZ, RZ, -R3 ;  /* 0x000000ffff057224 */ /* 0x008fc800078e0a03 */
[----:B------:R-:W-:-:S04]  /*0650*/  IMAD R5, R5, R6, RZ ;  /* 0x0000000605057224 */ /* 0x000fc800078e02ff */
[----:B------:R-:W-:Y:S01]  /*0660*/  IMAD.HI.U32 R8, R3, R5, R2 ;  /* 0x0000000503087227 */ /* 0x000fe200078e0002 */
[----:B------:R-:W-:-:S03]  /*0670*/  LOP3.LUT R2, R16, R7, RZ, 0x3c, !PT ;  /* 0x0000000710027212 */ /* 0x000fc600078e3cff */
[----:B------:R-:W-:Y:S01]  /*0680*/  IMAD.MOV.U32 R5, RZ, RZ, R9 ;  /* 0x000000ffff057224 */ /* 0x000fe200078e0009 */
[----:B------:R-:W-:Y:S01]  /*0690*/  ISETP.GE.AND P2, PT, R2, RZ, PT ;  /* 0x000000ff0200720c */ /* 0x000fe20003f46270 */
[----:B------:R-:W2:Y:S02]  /*06a0*/  LDC R9, c[0x0][0x39c] ;  /* 0x0000e700ff097b82 */ /* 0x000ea40000000800 */
[----:B------:R-:W-:-:S05]  /*06b0*/  IMAD.HI.U32 R3, R8, R5, RZ ;  /* 0x0000000508037227 */ /* 0x000fca00078e00ff */
[----:B------:R-:W-:-:S05]  /*06c0*/  IADD3 R4, PT, PT, -R3, RZ, RZ ;  /* 0x000000ff03047210 */ /* 0x000fca0007ffe1ff */
[----:B------:R-:W-:-:S05]  /*06d0*/  IMAD R5, R6, R4, R5 ;  /* 0x0000000406057224 */ /* 0x000fca00078e0205 */
[----:B------:R-:W-:-:S13]  /*06e0*/  ISETP.GT.U32.AND P1, PT, R6, R5, PT ;  /* 0x000000050600720c */ /* 0x000fda0003f24070 */
[----:B------:R-:W-:Y:S01]  /*06f0*/  @!P1 IMAD.IADD R5, R5, 0x1, -R6 ;  /* 0x0000000105059824 */ /* 0x000fe200078e0a06 */
[----:B------:R-:W-:-:S04]  /*0700*/  @!P1 IADD3 R3, PT, PT, R3, 0x1, RZ ;  /* 0x0000000103039810 */ /* 0x000fc80007ffe0ff */
[----:B------:R-:W-:-:S13]  /*0710*/  ISETP.GE.U32.AND P0, PT, R5, R6, PT ;  /* 0x000000060500720c */ /* 0x000fda0003f06070 */
[----:B------:R-:W-:Y:S01]  /*0720*/  @P0 VIADD R3, R3, 0x1 ;  /* 0x0000000103030836 */ /* 0x000fe20000000000 */
[----:B------:R-:W-:-:S04]  /*0730*/  ISETP.NE.AND P0, PT, R7, RZ, PT ;  /* 0x000000ff0700720c */ /* 0x000fc80003f05270 */
[----:B------:R-:W-:Y:S02]  /*0740*/  MOV R4, R3 ;  /* 0x0000000300047202 */ /* 0x000fe40000000f00 */
[----:B------:R-:W3:Y:S02]  /*0750*/  LDC.64 R2, c[0x0][0x380] ;  /* 0x0000e000ff027b82 */ /* 0x000ee40000000a00 */
[----:B------:R-:W-:-:S04]  /*0760*/  @!P2 IADD3 R4, PT, PT, -R4, RZ, RZ ;  /* 0x000000ff0404a210 */ /* 0x000fc80007ffe1ff */
[----:B------:R-:W-:-:S05]  /*0770*/  SEL R4, R37, R4, !P0 ;  /* 0x0000000425047207 */ /* 0x000fca0004000000 */
[--C-:B------:R-:W-:Y:S02]  /*0780*/  IMAD.MOV R39, RZ, RZ, -R4.reuse ;  /* 0x000000ffff277224 */ /* 0x100fe400078e0a04 */
[----:B--2---:R-:W-:Y:S02]  /*0790*/  IMAD R5, R0, R9, R4 ;  /* 0x0000000900057224 */ /* 0x004fe400078e0204 */
[----:B------:R-:W-:-:S04]  /*07a0*/  IMAD R4, R7, R39, R16 ;  /* 0x0000002707047224 */ /* 0x000fc800078e0210 */
[----:B------:R-:W-:-:S05]  /*07b0*/  IMAD R5, R5, R7, R4 ;  /* 0x0000000705057224 */ /* 0x000fca00078e0204 */
[----:B---3--:R-:W-:-:S04]  /*07c0*/  IADD3 R4, P1, PT, R5, R2, RZ ;  /* 0x0000000205047210 */ /* 0x008fc80007f3e0ff */
[----:B------:R-:W-:-:S05]  /*07d0*/  LEA.HI.X.SX32 R5, R5, R3, 0x1, P1 ;  /* 0x0000000305057211 */ /* 0x000fca00008f0eff */
[----:B------:R-:W2:Y:S01]  /*07e0*/  LDG.E.U8.CONSTANT R4, desc[UR6][R4.64] ;  /* 0x0000000604047981 */ /* 0x000ea2000c1e9100 */
[----:B------:R-:W-:Y:S02]  /*07f0*/  ISETP.NE.AND P1, PT, R21, RZ, PT ;  /* 0x000000ff1500720c */ /* 0x000fe40003f25270 */
[----:B------:R-:W-:Y:S02]  /*0800*/  MOV R42, R18 ;  /* 0x00000012002a7202 */ /* 0x000fe40000000f00 */
[----:B--2---:R-:W-:-:S05]  /*0810*/  I2FP.F32.U32 R39, R4 ;  /* 0x0000000400277245 */ /* 0x004fca0000201000 */
[----:B------:R2:W-:Y:S04]  /*0820*/  STS [R26], R39 ;  /* 0x000000271a007388 */ /* 0x0005e80000000800 */
[----:B------:R-:W-:Y:S05]  /*0830*/  @!P1 BRA `(.L_x_25) ;  /* 0x0000000000c09947 */ /* 0x000fea0003800000 */
[----:B------:R-:W-:-:S05]  /*0840*/  IABS R5, R18 ;  /* 0x0000001200057213 */ /* 0x000fca0000000000 */
[----:B------:R-:W-:-:S05]  /*0850*/  IMAD.HI.U32 R4, R8, R5, RZ ;  /* 0x0000000508047227 */ /* 0x000fca00078e00ff */
[----:B--2---:R-:W-:-:S05]  /*0860*/  IADD3 R39, PT, PT, -R4, RZ, RZ ;  /* 0x000000ff04277210 */ /* 0x004fca0007ffe1ff */
[----:B------:R-:W-:-:S05]  /*0870*/  IMAD R5, R6, R39, R5 ;  /* 0x0000002706057224 */ /* 0x000fca00078e0205 */
[----:B------:R-:W-:-:S13]  /*0880*/  ISETP.GT.U32.AND P2, PT, R6, R5, PT ;  /* 0x000000050600720c */ /* 0x000fda0003f44070 */
[----:B------:R-:W-:Y:S01]  /*0890*/  @!P2 IMAD.IADD R5, R5, 0x1, -R6 ;  /* 0x000000010505a824 */ /* 0x000fe200078e0a06 */
[----:B------:R-:W-:-:S04]  /*08a0*/  @!P2 IADD3 R4, PT, PT, R4, 0x1, RZ ;  /* 0x000000010404a810 */ /* 0x000fc80007ffe0ff */
[----:B------:R-:W-:Y:S02]  /*08b0*/  ISETP.GE.U32.AND P1, PT, R5, R6, PT ;  /* 0x000000060500720c */ /* 0x000fe40003f26070 */
[----:B------:R-:W-:-:S04]  /*08c0*/  LOP3.LUT R5, R18, R7, RZ, 0x3c, !PT ;  /* 0x0000000712057212 */ /* 0x000fc800078e3cff */
[----:B------:R-:W-:-:S07]  /*08d0*/  ISETP.GE.AND P3, PT, R5, RZ, PT ;  /* 0x000000ff0500720c */ /* 0x000fce0003f66270 */
[----:B------:R-:W-:-:S06]  /*08e0*/  @P1 IADD3 R4, PT, PT, R4, 0x1, RZ ;  /* 0x0000000104041810 */ /* 0x000fcc0007ffe0ff */
[----:B------:R-:W-:-:S05]  /*08f0*/  @!P3 IMAD.MOV R4, RZ, RZ, -R4 ;  /* 0x000000ffff04b224 */ /* 0x000fca00078e0a04 */
[----:B------:R-:W-:-:S04]  /*0900*/  SEL R4, R37, R4, !P0 ;  /* 0x0000000425047207 */ /* 0x000fc80004000000 */
[----:B------:R-:W-:Y:S01]  /*0910*/  IADD3 R39, PT, PT, -R4, RZ, RZ ;  /* 0x000000ff04277210 */ /* 0x000fe20007ffe1ff */
[----:B------:R-:W-:-:S04]  /*0920*/  IMAD R5, R0, R9, R4 ;  /* 0x0000000900057224 */ /* 0x000fc800078e0204 */
[----:B------:R-:W-:-:S04]  /*0930*/  IMAD R4, R7, R39, R18 ;  /* 0x0000002707047224 */ /* 0x000fc800078e0212 */
[----:B------:R-:W-:-:S05]  /*0940*/  IMAD R5, R5, R7, R4 ;  /* 0x0000000705057224 */ /* 0x000fca00078e0204 */
[----:B------:R-:W-:-:S04]  /*0950*/  IADD3 R4, P1, PT, R5, R2, RZ ;  /* 0x0000000205047210 */ /* 0x000fc80007f3e0ff */
[----:B------:R-:W-:-:S05]  /*0960*/  LEA.HI.X.SX32 R5, R5, R3, 0x1, P1 ;  /* 0x0000000305057211 */ /* 0x000fca00008f0eff */
[----:B------:R-:W2:Y:S01]  /*0970*/  LDG.E.U8.CONSTANT R4, desc[UR6][R4.64] ;  /* 0x0000000604047981 */ /* 0x000ea2000c1e9100 */
[----:B------:R-:W-:Y:S02]  /*0980*/  ISETP.NE.AND P1, PT, R21, 0x1, PT ;  /* 0x000000011500780c */ /* 0x000fe40003f25270 */
[----:B------:R-:W-:Y:S02]  /*0990*/  MOV R42, R30 ;  /* 0x0000001e002a7202 */ /* 0x000fe40000000f00 */
[----:B--2---:R-:W-:-:S05]  /*09a0*/  I2FP.F32.U32 R39, R4 ;  /* 0x0000000400277245 */ /* 0x004fca0000201000 */
[----:B------:R3:W-:Y:S04]  /*09b0*/  STS [R32], R39 ;  /* 0x0000002720007388 */ /* 0x0007e80000000800 */
[----:B------:R-:W-:Y:S05]  /*09c0*/  @!P1 BRA `(.L_x_25) ;  /* 0x00000000005c9947 */ /* 0x000fea0003800000 */
[----:B------:R-:W-:-:S05]  /*09d0*/  IABS R5, R30 ;  /* 0x0000001e00057213 */ /* 0x000fca0000000000 */
[----:B------:R-:W-:-:S04]  /*09e0*/  IMAD.HI.U32 R8, R8, R5, RZ ;  /* 0x0000000508087227 */ /* 0x000fc800078e00ff */
[----:B------:R-:W-:-:S04]  /*09f0*/  IMAD.MOV R4, RZ, RZ, -R8 ;  /* 0x000000ffff047224 */ /* 0x000fc800078e0a08 */
[----:B------:R-:W-:Y:S01]  /*0a00*/  IMAD R5, R6, R4, R5 ;  /* 0x0000000406057224 */ /* 0x000fe200078e0205 */
[----:B------:R-:W-:-:S04]  /*0a10*/  LOP3.LUT R4, R30, R7, RZ, 0x3c, !PT ;  /* 0x000000071e047212 */ /* 0x000fc800078e3cff */
[----:B------:R-:W-:Y:S02]  /*0a20*/  ISETP.GT.U32.AND P2, PT, R6, R5, PT ;  /* 0x000000050600720c */ /* 0x000fe40003f44070 */
[----:B------:R-:W-:-:S11]  /*0a30*/  ISETP.GE.AND P3, PT, R4, RZ, PT ;  /* 0x000000ff0400720c */ /* 0x000fd60003f66270 */
[-C--:B------:R-:W-:Y:S02]  /*0a40*/  @!P2 IADD3 R5, PT, PT, R5, -R6.reuse, RZ ;  /* 0x800000060505a210 */ /* 0x080fe40007ffe0ff */
[----:B------:R-:W-:Y:S02]  /*0a50*/  @!P2 IADD3 R8, PT, PT, R8, 0x1, RZ ;  /* 0x000000010808a810 */ /* 0x000fe40007ffe0ff */
[----:B------:R-:W-:-:S13]  /*0a60*/  ISETP.GE.U32.AND P1, PT, R5, R6, PT ;  /* 0x000000060500720c */ /* 0x000fda0003f26070 */
[----:B------:R-:W-:-:S05]  /*0a70*/  @P1 VIADD R8, R8, 0x1 ;  /* 0x0000000108081836 */ /* 0x000fca0000000000 */
[----:B------:R-:W-:-:S04]  /*0a80*/  @!P3 IADD3 R8, PT, PT, -R8, RZ, RZ ;  /* 0x000000ff0808b210 */ /* 0x000fc80007ffe1ff */
        /* <DEDUP_REMOVED lines=8> */
[----:B------:R-:W-:Y:S01]  /*0b10*/  IMAD.MOV.U32 R42, RZ, RZ, R31 ;  /* 0x000000ffff2a7224 */ /* 0x000fe200078e001f */
[----:B--2---:R-:W-:-:S05]  /*0b20*/  I2FP.F32.U32 R4, R2 ;  /* 0x0000000200047245 */ /* 0x004fca0000201000 */
[----:B------:R4:W-:Y:S02]  /*0b30*/  STS [R33], R4 ;  /* 0x0000000421007388 */ /* 0x0009e40000000800 */
.L_x_25:
[----:B01----:R-:W-:Y:S05]  /*0b40*/  BSYNC.RECONVERGENT B1 ;  /* 0x0000000000017941 */ /* 0x003fea0003800200 */
.L_x_24:
[----:B------:R-:W-:-:S13]  /*0b50*/  ISETP.GE.U32.AND P0, PT, R24, 0x3, PT ;  /* 0x000000031800780c */ /* 0x000fda0003f06070 */
[----:B------:R-:W-:Y:S05]  /*0b60*/  @!P0 BRA `(.L_x_23) ;  /* 0x0000000400ec8947 */ /* 0x000fea0003800000 */
[----:B------:R-:W0:Y:S08]  /*0b70*/  LDC R2, c[0x0][0x3a0] ;  /* 0x0000e800ff027b82 */ /* 0x000e300000000800 */
[----:B--23--:R-:W1:Y:S01]  /*0b80*/  LDC R39, c[0x0][0x3a0] ;  /* 0x0000e800ff277b82 */ /* 0x00ce620000000800 */
[----:B0-----:R-:W-:-:S04]  /*0b90*/  IABS R37, R2 ;  /* 0x0000000200257213 */ /* 0x001fc80000000000 */
[----:B----4-:R-:W0:Y:S08]  /*0ba0*/  I2F.RP R4, R37 ;  /* 0x0000002500047306 */ /* 0x010e300000209400 */
[----:B0-----:R-:W0:Y:S02]  /*0bb0*/  MUFU.RCP R4, R4 ;  /* 0x0000000400047308 */ /* 0x001e240000001000 */
[----:B0-----:R-:W-:-:S06]  /*0bc0*/  IADD3 R2, PT, PT, R4, 0xffffffe, RZ ;  /* 0x0ffffffe04027810 */ /* 0x001fcc0007ffe0ff */
[----:B------:R0:W2:Y:S02]  /*0bd0*/  F2I.FTZ.U32.TRUNC.NTZ R3, R2 ;  /* 0x0000000200037305 */ /* 0x0000a4000021f000 */
[----:B0-----:R-:W-:Y:S01]  /*0be0*/  IMAD.MOV.U32 R2, RZ, RZ, RZ ;  /* 0x000000ffff027224 */ /* 0x001fe200078e00ff */
[----:B--2---:R-:W-:-:S05]  /*0bf0*/  IADD3 R6, PT, PT, RZ, -R3, RZ ;  /* 0x80000003ff067210 */ /* 0x004fca0007ffe0ff */
[----:B------:R-:W-:-:S04]  /*0c00*/  IMAD R41, R6, R37, RZ ;  /* 0x0000002506297224 */ /* 0x000fc800078e02ff */
[----:B-1----:R-:W-:-:S07]  /*0c10*/  IMAD.HI.U32 R41, R3, R41, R2 ;  /* 0x0000002903297227 */ /* 0x002fce00078e0002 */
.L_x_26:
[----:B------:R-:W-:Y:S02]  /*0c20*/  IABS R5, R39 ;  /* 0x0000002700057213 */ /* 0x000fe40000000000 */
[-C--:B------:R-:W-:Y:S02]  /*0c30*/  IABS R8, R42.reuse ;  /* 0x0000002a00087213 */ /* 0x080fe40000000000 */
[----:B0-----:R-:W0:Y:S01]  /*0c40*/  I2F.RP R4, R5 ;  /* 0x0000000500047306 */ /* 0x001e220000209400 */
[----:B------:R-:W-:Y:S02]  /*0c50*/  IADD3 R6, PT, PT, R15, R42, RZ ;  /* 0x0000002a0f067210 */ /* 0x000fe40007ffe0ff */
[----:B------:R-:W-:Y:S02]  /*0c60*/  IMAD.HI.U32 R7, R41, R8, RZ ;  /* 0x0000000829077227 */ /* 0x000fe400078e00ff */
[----:B------:R-:W-:Y:S02]  /*0c70*/  IABS R46, R6 ;  /* 0x00000006002e7213 */ /* 0x000fe40000000000 */
[----:B------:R-:W-:-:S04]  /*0c80*/  IMAD.MOV R2, RZ, RZ, -R7 ;  /* 0x000000ffff027224 */ /* 0x000fc800078e0a07 */
[----:B------:R-:W-:Y:S02]  /*0c90*/  IMAD R8, R5, R2, R8 ;  /* 0x0000000205087224 */ /* 0x000fe400078e0208 */
[----:B------:R-:W-:Y:S01]  /*0ca0*/  IMAD.MOV.U32 R2, RZ, RZ, RZ ;  /* 0x000000ffff027224 */ /* 0x000fe200078e00ff */
[----:B0-----:R-:W0:Y:S02]  /*0cb0*/  MUFU.RCP R4, R4 ;  /* 0x0000000400047308 */ /* 0x001e240000001000 */
[----:B------:R-:W-:-:S13]  /*0cc0*/  ISETP.GT.U32.AND P3, PT, R37, R8, PT ;  /* 0x000000082500720c */ /* 0x000fda0003f64070 */
[----:B------:R-:W-:Y:S01]  /*0cd0*/  @!P3 IADD3 R8, PT, PT, R8, -R5, RZ ;  /* 0x800000050808b210 */ /* 0x000fe20007ffe0ff */
[----:B------:R-:W-:Y:S01]  /*0ce0*/  @!P3 VIADD R7, R7, 0x1 ;  /* 0x000000010707b836 */ /* 0x000fe20000000000 */
[----:B0-----:R-:W-:Y:S02]  /*0cf0*/  IADD3 R3, PT, PT, R4, 0xffffffe, RZ ;  /* 0x0ffffffe04037810 */ /* 0x001fe40007ffe0ff */
[----:B------:R-:W-:Y:S02]  /*0d00*/  IADD3 R4, PT, PT, R15, R6, RZ ;  /* 0x000000060f047210 */ /* 0x000fe40007ffe0ff */
[----:B------:R-:W-:Y:S02]  /*0d10*/  ISETP.GE.U32.AND P2, PT, R8, R37, PT ;  /* 0x000000250800720c */ /* 0x000fe40003f46070 */
[----:B------:R-:W0:Y:S01]  /*0d20*/  F2I.FTZ.U32.TRUNC.NTZ R3, R3 ;  /* 0x0000000300037305 */ /* 0x000e22000021f000 */
[----:B------:R-:W-:Y:S02]  /*0d30*/  IABS R48, R4 ;  /* 0x0000000400307213 */ /* 0x000fe40000000000 */
[----:B------:R-:W-:-:S08]  /*0d40*/  MOV R37, R5 ;  /* 0x0000000500257202 */ /* 0x000fd00000000f00 */
[----:B------:R-:W-:Y:S02]  /*0d50*/  @P2 IADD3 R7, PT, PT, R7, 0x1, RZ ;  /* 0x0000000107072810 */ /* 0x000fe40007ffe0ff */
[----:B0-----:R-:W-:-:S05]  /*0d60*/  IADD3 R44, PT, PT, RZ, -R3, RZ ;  /* 0x80000003ff2c7210 */ /* 0x001fca0007ffe0ff */
[----:B------:R-:W-:Y:S01]  /*0d70*/  IMAD R41, R44, R5, RZ ;  /* 0x000000052c297224 */ /* 0x000fe200078e02ff */
[----:B------:R-:W-:-:S03]  /*0d80*/  IADD3 R44, PT, PT, R15, R4, RZ ;  /* 0x000000040f2c7210 */ /* 0x000fc60007ffe0ff */
[----:B------:R-:W-:Y:S01]  /*0d90*/  IMAD.HI.U32 R41, R3, R41, R2 ;  /* 0x0000002903297227 */ /* 0x000fe200078e0002 */
[----:B------:R-:W-:-:S05]  /*0da0*/  IABS R50, R44 ;  /* 0x0000002c00327213 */ /* 0x000fca0000000000 */
[----:B------:R-:W-:-:S04]  /*0db0*/  IMAD.HI.U32 R3, R41, R48, RZ ;  /* 0x0000003029037227 */ /* 0x000fc800078e00ff */
[----:B------:R-:W-:Y:S01]  /*0dc0*/  IMAD.HI.U32 R2, R41, R46, RZ ;  /* 0x0000002e29027227 */ /* 0x000fe200078e00ff */
[----:B------:R-:W-:-:S03]  /*0dd0*/  IADD3 R45, PT, PT, -R3, RZ, RZ ;  /* 0x000000ff032d7210 */ /* 0x000fc60007ffe1ff */
[----:B------:R-:W-:Y:S02]  /*0de0*/  IMAD.MOV R43, RZ, RZ, -R2 ;  /* 0x000000ffff2b7224 */ /* 0x000fe400078e0a02 */
[----:B------:R-:W-:-:S04]  /*0df0*/  IMAD.HI.U32 R9, R41, R50, RZ ;  /* 0x0000003229097227 */ /* 0x000fc800078e00ff */
[C---:B------:R-:W-:Y:S01]  /*0e00*/  IMAD R8, R5.reuse, R43, R46 ;  /* 0x0000002b05087224 */ /* 0x040fe200078e022e */
[----:B------:R-:W-:Y:S01]  /*0e10*/  LOP3.LUT R43, R6, R39, RZ, 0x3c, !PT ;  /* 0x00000027062b7212 */ /* 0x000fe200078e3cff */
[----:B------:R-:W-:Y:S02]  /*0e20*/  IMAD R46, R5, R45, R48 ;  /* 0x0000002d052e7224 */ /* 0x000fe400078e0230 */
[----:B------:R-:W-:Y:S01]  /*0e30*/  IMAD.MOV R48, RZ, RZ, -R9 ;  /* 0x000000ffff307224 */ /* 0x000fe200078e0a09 */
[C---:B------:R-:W-:Y:S02]  /*0e40*/  ISETP.GT.U32.AND P6, PT, R37.reuse, R8, PT ;  /* 0x000000082500720c */ /* 0x040fe40003fc4070 */
[----:B------:R-:W-:Y:S01]  /*0e50*/  ISETP.GT.U32.AND P5, PT, R37, R46, PT ;  /* 0x0000002e2500720c */ /* 0x000fe20003fa4070 */
[----:B------:R-:W-:Y:S01]  /*0e60*/  IMAD R48, R5, R48, R50 ;  /* 0x0000003005307224 */ /* 0x000fe200078e0232 */
[----:B------:R-:W-:Y:S02]  /*0e70*/  ISETP.GE.AND P2, PT, R43, RZ, PT ;  /* 0x000000ff2b00720c */ /* 0x000fe40003f46270 */
[----:B------:R-:W-:-:S02]  /*0e80*/  LOP3.LUT R43, RZ, R39, RZ, 0x33, !PT ;  /* 0x00000027ff2b7212 */ /* 0x000fc400078e33ff */
[----:B------:R-:W-:-:S05]  /*0e90*/  ISETP.GT.U32.AND P0, PT, R37, R48, PT ;  /* 0x000000302500720c */ /* 0x000fca0003f04070 */
[-C--:B------:R-:W-:Y:S01]  /*0ea0*/  @!P6 IADD3 R8, PT, PT, R8, -R5.reuse, RZ ;  /* 0x800000050808e210 */ /* 0x080fe20007ffe0ff */
[----:B------:R-:W-:Y:S01]  /*0eb0*/  @!P6 VIADD R2, R2, 0x1 ;  /* 0x000000010202e836 */ /* 0x000fe20000000000 */
[----:B------:R-:W-:Y:S02]  /*0ec0*/  @!P5 IADD3 R46, PT, PT, R46, -R5, RZ ;  /* 0x800000052e2ed210 */ /* 0x000fe40007ffe0ff */
[----:B------:R-:W-:Y:S02]  /*0ed0*/  ISETP.GE.U32.AND P4, PT, R8, R37, PT ;  /* 0x000000250800720c */ /* 0x000fe40003f86070 */
[----:B------:R-:W-:Y:S02]  /*0ee0*/  LOP3.LUT R8, R42, R39, RZ, 0x3c, !PT ;  /* 0x000000272a087212 */ /* 0x000fe400078e3cff */
[----:B------:R-:W-:Y:S02]  /*0ef0*/  @!P0 IADD3 R48, PT, PT, R48, -R5, RZ ;  /* 0x8000000530308210 */ /* 0x000fe40007ffe0ff */
[----:B------:R-:W-:-:S02]  /*0f00*/  ISETP.GE.U32.AND P1, PT, R46, R37, PT ;  /* 0x000000252e00720c */ /* 0x000fc40003f26070 */
[----:B------:R-:W-:Y:S02]  /*0f10*/  ISETP.GE.AND P3, PT, R8, RZ, PT ;  /* 0x000000ff0800720c */ /* 0x000fe40003f66270 */
[----:B------:R-:W-:Y:S02]  /*0f20*/  ISETP.GE.U32.AND P6, PT, R48, R37, PT ;  /* 0x000000253000720c */ /* 0x000fe40003fc6070 */
[-C--:B------:R-:W-:Y:S02]  /*0f30*/  LOP3.LUT R5, R4, R39.reuse, RZ, 0x3c, !PT ;  /* 0x0000002704057212 */ /* 0x080fe400078e3cff */
[----:B------:R-:W-:Y:S02]  /*0f40*/  LOP3.LUT R8, R44, R39, RZ, 0x3c, !PT ;  /* 0x000000272c087212 */ /* 0x000fe400078e3cff */
[----:B------:R-:W-:Y:S02]  /*0f50*/  @!P5 IADD3 R3, PT, PT, R3, 0x1, RZ ;  /* 0x000000010303d810 */ /* 0x000fe40007ffe0ff */
[----:B------:R-:W-:-:S02]  /*0f60*/  ISETP.GE.AND P5, PT, R5, RZ, PT ;  /* 0x000000ff0500720c */ /* 0x000fc40003fa6270 */
[----:B------:R-:W-:Y:S01]  /*0f70*/  @P4 IADD3 R2, PT, PT, R2, 0x1, RZ ;  /* 0x0000000102024810 */ /* 0x000fe20007ffe0ff */
[----:B------:R-:W-:Y:S01]  /*0f80*/  @P1 VIADD R3, R3, 0x1 ;  /* 0x0000000103031836 */ /* 0x000fe20000000000 */
[----:B------:R-:W-:Y:S01]  /*0f90*/  @!P0 IADD3 R9, PT, PT, R9, 0x1, RZ ;  /* 0x0000000109098810 */ /* 0x000fe20007ffe0ff */
[----:B------:R-:W-:Y:S01]  /*0fa0*/  @!P3 IMAD.MOV R7, RZ, RZ, -R7 ;  /* 0x000000ffff07b224 */ /* 0x000fe200078e0a07 */
[----:B------:R-:W-:Y:S02]  /*0fb0*/  ISETP.GE.AND P4, PT, R8, RZ, PT ;  /* 0x000000ff0800720c */ /* 0x000fe40003f86270 */
[----:B------:R-:W-:Y:S02]  /*0fc0*/  @P6 IADD3 R9, PT, PT, R9, 0x1, RZ ;  /* 0x0000000109096810 */ /* 0x000fe40007ffe0ff */
[----:B------:R-:W-:Y:S02]  /*0fd0*/  ISETP.NE.AND P1, PT, R39, RZ, PT ;  /* 0x000000ff2700720c */ /* 0x000fe40003f25270 */
[----:B------:R-:W-:Y:S01]  /*0fe0*/  MOV R5, R3 ;  /* 0x0000000300057202 */ /* 0x000fe20000000f00 */
[----:B------:R-:W-:Y:S01]  /*0ff0*/  IMAD.MOV.U32 R8, RZ, RZ, R9 ;  /* 0x000000ffff087224 */ /* 0x000fe200078e0009 */
[----:B------:R-:W-:-:S02]  /*1000*/  @!P2 IADD3 R2, PT, PT, -R2, RZ, RZ ;  /* 0x000000ff0202a210 */ /* 0x000fc40007ffe1ff */
[----:B------:R-:W-:Y:S02]  /*1010*/  SEL R7, R43, R7, !P1 ;  /* 0x000000072b077207 */ /* 0x000fe40004800000 */
[----:B------:R-:W-:Y:S02]  /*1020*/  @!P5 IADD3 R5, PT, PT, -R5, RZ, RZ ;  /* 0x000000ff0505d210 */ /* 0x000fe40007ffe1ff */
[C---:B------:R-:W-:Y:S01]  /*1030*/  SEL R3, R43.reuse, R2, !P1 ;  /* 0x000000022b037207 */ /* 0x040fe20004800000 */
[--C-:B------:R-:W-:Y:S01]  /*1040*/  IMAD.MOV R2, RZ, RZ, -R7.reuse ;  /* 0x000000ffff027224 */ /* 0x100fe200078e0a07 */
[----:B------:R-:W-:Y:S01]  /*1050*/  @!P4 IADD3 R8, PT, PT, -R8, RZ, RZ ;  /* 0x000000ff0808c210 */ /* 0x000fe20007ffe1ff */
[C---:B------:R-:W-:Y:S01]  /*1060*/  IMAD R7, R0.reuse, UR9, R7 ;  /* 0x0000000900077c24 */ /* 0x040fe2000f8e0207 */
[----:B------:R-:W-:Y:S01]  /*1070*/  SEL R9, R43, R5, !P1 ;  /* 0x000000052b097207 */ /* 0x000fe20004800000 */
[----:B------:R-:W-:Y:S01]  /*1080*/  IMAD R2, R39, R2, R42 ;  /* 0x0000000227027224 */ /* 0x000fe200078e022a */
[----:B------:R-:W-:Y:S01]  /*1090*/  IADD3 R5, PT, PT, -R3, RZ, RZ ;  /* 0x000000ff03057210 */ /* 0x000fe20007ffe1ff */
[----:B------:R-:W-:Y:S01]  /*10a0*/  IMAD R3, R0, UR9, R3 ;  /* 0x0000000900037c24 */ /* 0x000fe2000f8e0203 */
[----:B------:R-:W-:Y:S01]  /*10b0*/  SEL R43, R43, R8, !P1 ;  /* 0x000000082b2b7207 */ /* 0x000fe20004800000 */
[----:B------:R-:W-:Y:S01]  /*10c0*/  IMAD R7, R7, R39, R2 ;  /* 0x0000002707077224 */ /* 0x000fe200078e0202 */
[----:B------:R-:W-:Y:S01]  /*10d0*/  IADD3 R8, PT, PT, -R9, RZ, RZ ;  /* 0x000000ff09087210 */ /* 0x000fe20007ffe1ff */
[----:B------:R-:W-:-:S02]  /*10e0*/  IMAD R6, R39, R5, R6 ;  /* 0x0000000527067224 */ /* 0x000fc400078e0206 */
[----:B------:R-:W-:Y:S02]  /*10f0*/  IMAD.MOV R2, RZ, RZ, -R43 ;  /* 0x000000ffff027224 */ /* 0x000fe400078e0a2b */
[----:B------:R-:W-:Y:S02]  /*1100*/  IMAD R4, R39, R8, R4 ;  /* 0x0000000827047224 */ /* 0x000fe400078e0204 */
[-C--:B------:R-:W-:Y:S02]  /*1110*/  IMAD R5, R3, R39.reuse, R6 ;  /* 0x0000002703057224 */ /* 0x080fe400078e0206 */
[C---:B------:R-:W-:Y:S02]  /*1120*/  IMAD R9, R0.reuse, UR9, R9 ;  /* 0x0000000900097c24 */ /* 0x040fe4000f8e0209 */
[----:B------:R-:W-:Y:S02]  /*1130*/  IMAD R43, R0, UR9, R43 ;  /* 0x00000009002b7c24 */ /* 0x000fe4000f8e022b */
[----:B------:R-:W-:Y:S01]  /*1140*/  IMAD R6, R39, R2, R44 ;  /* 0x0000000227067224 */ /* 0x000fe200078e022c */
[----:B------:R-:W-:Y:S01]  /*1150*/  IADD3 R2, P0, PT, R7, UR10, RZ ;  /* 0x0000000a07027c10 */ /* 0x000fe2000ff1e0ff */
[----:B------:R-:W-:-:S02]  /*1160*/  IMAD R9, R9, R39, R4 ;  /* 0x0000002709097224 */ /* 0x000fc400078e0204 */
[----:B------:R-:W-:Y:S01]  /*1170*/  IMAD R43, R43, R39, R6 ;  /* 0x000000272b2b7224 */ /* 0x000fe200078e0206 */
[----:B------:R-:W-:Y:S02]  /*1180*/  LEA.HI.X.SX32 R3, R7, UR11, 0x1, P0 ;  /* 0x0000000b07037c11 */ /* 0x000fe400080f0eff */
[----:B------:R-:W-:Y:S02]  /*1190*/  IADD3 R4, P0, PT, R5, UR10, RZ ;  /* 0x0000000a05047c10 */ /* 0x000fe4000ff1e0ff */
[----:B------:R-:W-:Y:S01]  /*11a0*/  IADD3 R6, P1, PT, R9, UR10, RZ ;  /* 0x0000000a09067c10 */ /* 0x000fe2000ff3e0ff */
[----:B------:R-:W2:Y:S01]  /*11b0*/  LDG.E.U8.CONSTANT R2, desc[UR6][R2.64] ;  /* 0x0000000602027981 */ /* 0x000ea2000c1e9100 */
[----:B------:R-:W-:Y:S02]  /*11c0*/  IADD3 R8, P2, PT, R43, UR10, RZ ;  /* 0x0000000a2b087c10 */ /* 0x000fe4000ff5e0ff */
[----:B------:R-:W-:Y:S02]  /*11d0*/  LEA.HI.X.SX32 R5, R5, UR11, 0x1, P0 ;  /* 0x0000000b05057c11 */ /* 0x000fe400080f0eff */
[----:B------:R-:W-:-:S02]  /*11e0*/  LEA.HI.X.SX32 R7, R9, UR11, 0x1, P1 ;  /* 0x0000000b09077c11 */ /* 0x000fc400088f0eff */
[----:B------:R-:W-:Y:S01]  /*11f0*/  LEA.HI.X.SX32 R9, R43, UR11, 0x1, P2 ;  /* 0x0000000b2b097c11 */ /* 0x000fe200090f0eff */
[----:B------:R-:W3:Y:S04]  /*1200*/  LDG.E.U8.CONSTANT R4, desc[UR6][R4.64] ;  /* 0x0000000604047981 */ /* 0x000ee8000c1e9100 */
[----:B------:R-:W4:Y:S04]  /*1210*/  LDG.E.U8.CONSTANT R6, desc[UR6][R6.64] ;  /* 0x0000000606067981 */ /* 0x000f28000c1e9100 */
[----:B------:R-:W5:Y:S01]  /*1220*/  LDG.E.U8.CONSTANT R8, desc[UR6][R8.64] ;  /* 0x0000000608087981 */ /* 0x000f62000c1e9100 */
[----:B------:R-:W-:-:S04]  /*1230*/  LEA R48, R42, UR5, 0x2 ;  /* 0x000000052a307c11 */ /* 0x000fc8000f8e10ff */
[----:B------:R-:W-:-:S04]  /*1240*/  LEA R50, R15, R48, 0x2 ;  /* 0x000000300f327211 */ /* 0x000fc800078e10ff */
[----:B------:R-:W-:-:S05]  /*1250*/  LEA R47, R15, R50, 0x2 ;  /* 0x000000320f2f7211 */ /* 0x000fca00078e10ff */
[C---:B------:R-:W-:Y:S01]  /*1260*/  IMAD R46, R15.reuse, 0x4, R47 ;  /* 0x000000040f2e7824 */ /* 0x040fe200078e022f */
[----:B------:R-:W-:-:S04]  /*1270*/  IADD3 R42, PT, PT, R15, R44, RZ ;  /* 0x0000002c0f2a7210 */ /* 0x000fc80007ffe0ff */
[----:B------:R-:W-:Y:S02]  /*1280*/  ISETP.GE.AND P0, PT, R42, R17, PT ;  /* 0x000000112a00720c */ /* 0x000fe40003f06270 */
[----:B--2---:R-:W-:Y:S02]  /*1290*/  I2FP.F32.U32 R43, R2 ;  /* 0x00000002002b7245 */ /* 0x004fe40000201000 */
[----:B---3--:R-:W-:-:S03]  /*12a0*/  I2FP.F32.U32 R45, R4 ;  /* 0x00000004002d7245 */ /* 0x008fc60000201000 */
[----:B------:R0:W-:Y:S01]  /*12b0*/  STS [R48], R43 ;  /* 0x0000002b30007388 */ /* 0x0001e20000000800 */
[----:B----4-:R-:W-:-:S03]  /*12c0*/  I2FP.F32.U32 R2, R6 ;  /* 0x0000000600027245 */ /* 0x010fc60000201000 */
[----:B------:R0:W-:Y:S01]  /*12d0*/  STS [R50], R45 ;  /* 0x0000002d32007388 */ /* 0x0001e20000000800 */
[----:B-----5:R-:W-:-:S03]  /*12e0*/  I2FP.F32.U32 R3, R8 ;  /* 0x0000000800037245 */ /* 0x020fc60000201000 */
[----:B------:R0:W-:Y:S04]  /*12f0*/  STS [R47], R2 ;  /* 0x000000022f007388 */ /* 0x0001e80000000800 */
[----:B------:R0:W-:Y:S01]  /*1300*/  STS [R46], R3 ;  /* 0x000000032e007388 */ /* 0x0001e20000000800 */
[----:B------:R-:W-:Y:S05]  /*1310*/  @!P0 BRA `(.L_x_26) ;  /* 0xfffffff800408947 */ /* 0x000fea000383ffff */
.L_x_23:
[----:B01----:R-:W-:Y:S05]  /*1320*/  BSYNC.RECONVERGENT B0 ;  /* 0x0000000000007941 */ /* 0x003fea0003800200 */
.L_x_22:
[----:B------:R-:W0:Y:S08]  /*1330*/  LDC.64 R64, c[0x0][0x120] ;  /* 0x00004800ff407b82 */ /* 0x000e300000000a00 */
[----:B------:R-:W-:Y:S01]  /*1340*/  BAR.SYNC.DEFER_BLOCKING 0x0 ;  /* 0x0000000000007b1d */ /* 0x000fe20000010000 */
[----:B------:R-:W-:Y:S01]  /*1350*/  IMAD R0, R28, 0x6, R35 ;  /* 0x000000061c007824 */ /* 0x000fe200078e0223 */
[----:B------:R-:W-:-:S03]  /*1360*/  IADD3 R35, PT, PT, R35, 0x1, RZ ;  /* 0x0000000123237810 */ /* 0x000fc60007ffe0ff */
[----:B------:R-:W-:Y:S01]  /*1370*/  IMAD R0, R0, 0x19, RZ ;  /* 0x0000001900007824 */ /* 0x000fe200078e02ff */
[----:B------:R-:W-:Y:S02]  /*1380*/  ISETP.NE.AND P0, PT, R35, 0x6, PT ;  /* 0x000000062300780c */ /* 0x000fe40003f05270 */
[----:B0-----:R-:W-:Y:S01]  /*1390*/  IADD3 R3, PT, PT, R64, 0x270, RZ ;  /* 0x0000027040037810 */ /* 0x001fe20007ffe0ff */
[----:B------:R-:W0:Y:S04]  /*13a0*/  LDS.64 R6, [R22] ;  /* 0x0000000016067984 */ /* 0x000e280000000a00 */
[----:B------:R-:W-:Y:S01]  /*13b0*/  IMAD R0, R0, 0x4, R3 ;  /* 0x0000000400007824 */ /* 0x000fe200078e0203 */
[----:B----4-:R-:W1:Y:S04]  /*13c0*/  LDS.64 R4, [R22+0x8] ;  /* 0x0000080016047984 */ /* 0x010e680000000a00 */
[----:B------:R-:W-:Y:S01]  /*13d0*/  IADD3 R55, PT, PT, R0, -R64, RZ ;  /* 0x8000004000377210 */ /* 0x000fe20007ffe0ff */
[----:B------:R-:W-:Y:S01]  /*13e0*/  LDS.64 R2, [R22+0x10] ;  /* 0x0000100016027984 */ /* 0x000fe20000000a00 */
[----:B------:R-:W-:-:S02]  /*13f0*/  IADD3 R52, PT, PT, -R64, 0x4, R0 ;  /* 0x0000000440347810 */ /* 0x000fc40007ffe100 */
[C-C-:B------:R-:W-:Y:S01]  /*1400*/  IADD3 R67, PT, PT, -R64.reuse, 0x8, R0.reuse ;  /* 0x0000000840437810 */ /* 0x140fe20007ffe100 */
[----:B------:R-:W4:Y:S01]  /*1410*/  LDS R46, [R23] ;  /* 0x00000000172e7984 */ /* 0x000f220000000800 */
[----:B------:R-:W0:Y:S01]  /*1420*/  LDC R55, c[0x3][R55] ;  /* 0x00c0000037377b82 */ /* 0x000e220000000800 */
[C-C-:B------:R-:W-:Y:S02]  /*1430*/  IADD3 R63, PT, PT, -R64.reuse, 0xc, R0.reuse ;  /* 0x0000000c403f7810 */ /* 0x140fe40007ffe100 */
[----:B------:R-:W5:Y:S01]  /*1440*/  LDS R50, [R23+0x4] ;  /* 0x0000040017327984 */ /* 0x000f620000000800 */
[C-C-:B------:R-:W-:Y:S02]  /*1450*/  IADD3 R53, PT, PT, -R64.reuse, 0x10, R0.reuse ;  /* 0x0000001040357810 */ /* 0x140fe40007ffe100 */
[C-C-:B------:R-:W-:Y:S01]  /*1460*/  IADD3 R59, PT, PT, -R64.reuse, 0x14, R0.reuse ;  /* 0x00000014403b7810 */ /* 0x140fe20007ffe100 */
[----:B------:R-:W5:Y:S01]  /*1470*/  LDS R45, [R23+0x8] ;  /* 0x00000800172d7984 */ /* 0x000f620000000800 */
[----:B------:R-:W2:Y:S01]  /*1480*/  LDC R52, c[0x3][R52] ;  /* 0x00c0000034347b82 */ /* 0x000ea20000000800 */
[----:B------:R-:W-:-:S02]  /*1490*/  IADD3 R57, PT, PT, -R64, 0x18, R0 ;  /* 0x0000001840397810 */ /* 0x000fc40007ffe100 */
[----:B------:R-:W5:Y:S01]  /*14a0*/  LDS R48, [R23+0xc] ;  /* 0x00000c0017307984 */ /* 0x000f620000000800 */
[C-C-:B------:R-:W-:Y:S02]  /*14b0*/  IADD3 R62, PT, PT, -R64.reuse, 0x1c, R0.reuse ;  /* 0x0000001c403e7810 */ /* 0x140fe40007ffe100 */
[C-C-:B------:R-:W-:Y:S01]  /*14c0*/  IADD3 R68, PT, PT, -R64.reuse, 0x20, R0.reuse ;  /* 0x0000002040447810 */ /* 0x140fe20007ffe100 */
[----:B------:R-:W5:Y:S01]  /*14d0*/  LDS R58, [R23+0x10] ;  /* 0x00001000173a7984 */ /* 0x000f620000000800 */
[----:B------:R-:W3:Y:S01]  /*14e0*/  LDC R67, c[0x3][R67] ;  /* 0x00c0000043437b82 */ /* 0x000ee20000000800 */
[C-C-:B------:R-:W-:Y:S02]  /*14f0*/  IADD3 R61, PT, PT, -R64.reuse, 0x24, R0.reuse ;  /* 0x00000024403d7810 */ /* 0x140fe40007ffe100 */
[----:B------:R-:W5:Y:S01]  /*1500*/  LDS R54, [R23+0x14] ;  /* 0x0000140017367984 */ /* 0x000f620000000800 */
[C-C-:B------:R-:W-:Y:S02]  /*1510*/  IADD3 R51, PT, PT, -R64.reuse, 0x2c, R0.reuse ;  /* 0x0000002c40337810 */ /* 0x140fe40007ffe100 */
[C---:B------:R-:W-:Y:S01]  /*1520*/  IADD3 R47, PT, PT, -R64.reuse, 0x30, R0 ;  /* 0x00000030402f7810 */ /* 0x040fe20007ffe100 */
[----:B------:R-:W-:Y:S01]  /*1530*/  LDS R66, [R27+0x8] ;  /* 0x000008001b427984 */ /* 0x000fe20000000800 */
[----:B------:R-:W5:Y:S01]  /*1540*/  LDC R63, c[0x3][R63] ;  /* 0x00c000003f3f7b82 */ /* 0x000f620000000800 */
[C---:B0-----:R-:W-:Y:S01]  /*1550*/  FFMA R6, R55.reuse, R6, R40 ;  /* 0x0000000637067223 */ /* 0x041fe20000000028 */
[----:B------:R-:W-:Y:S01]  /*1560*/  FFMA R9, R55, R7, R38 ;  /* 0x0000000737097223 */ /* 0x000fe20000000026 */
[----:B------:R-:W-:-:S02]  /*1570*/  IADD3 R49, PT, PT, -R64, 0x34, R0 ;  /* 0x0000003440317810 */ /* 0x000fc40007ffe100 */
[C-C-:B------:R-:W-:Y:S02]  /*1580*/  IADD3 R56, PT, PT, -R64.reuse, 0x38, R0.reuse ;  /* 0x0000003840387810 */ /* 0x140fe40007ffe100 */
[----:B------:R-:W-:Y:S01]  /*1590*/  IADD3 R8, PT, PT, -R64, 0x3c, R0 ;  /* 0x0000003c40087810 */ /* 0x000fe20007ffe100 */
[----:B------:R-:W0:Y:S01]  /*15a0*/  LDC R53, c[0x3][R53] ;  /* 0x00c0000035357b82 */ /* 0x000e220000000800 */
[----:B--2---:R-:W-:Y:S01]  /*15b0*/  FFMA R7, R7, R52, R6 ;  /* 0x0000003407077223 */ /* 0x004fe20000000006 */
[----:B-1----:R-:W-:Y:S01]  /*15c0*/  FFMA R6, R52, R4, R9 ;  /* 0x0000000434067223 */ /* 0x002fe20000000009 */
[C-C-:B------:R-:W-:Y:S02]  /*15d0*/  IADD3 R9, PT, PT, -R64.reuse, 0x28, R0.reuse ;  /* 0x0000002840097810 */ /* 0x140fe40007ffe100 */
[C-C-:B------:R-:W-:Y:S02]  /*15e0*/  IADD3 R44, PT, PT, -R64.reuse, 0x40, R0.reuse ;  /* 0x00000040402c7810 */ /* 0x140fe40007ffe100 */
[----:B------:R-:W-:Y:S01]  /*15f0*/  IADD3 R37, PT, PT, -R64, 0x44, R0 ;  /* 0x0000004440257810 */ /* 0x000fe20007ffe100 */
[----:B------:R-:W1:Y:S01]  /*1600*/  LDC R59, c[0x3][R59] ;  /* 0x00c000003b3b7b82 */ /* 0x000e620000000800 */
[----:B---3--:R-:W-:Y:S01]  /*1610*/  FFMA R4, R4, R67, R7 ;  /* 0x0000004304047223 */ /* 0x008fe20000000007 */
[-C--:B------:R-:W-:Y:S01]  /*1620*/  FFMA R6, R67, R5.reuse, R6 ;  /* 0x0000000543067223 */ /* 0x080fe20000000006 */
[C---:B------:R-:W-:Y:S01]  /*1630*/  IADD3 R38, PT, PT, -R64.reuse, 0x48, R0 ;  /* 0x0000004840267810 */ /* 0x040fe20007ffe100 */
[C---:B----4-:R-:W-:Y:S01]  /*1640*/  FFMA R7, R55.reuse, R46, R60 ;  /* 0x0000002e37077223 */ /* 0x050fe2000000003c */
[C-C-:B------:R-:W-:Y:S01]  /*1650*/  IADD3 R39, PT, PT, -R64.reuse, 0x4c, R0.reuse ;  /* 0x0000004c40277810 */ /* 0x140fe20007ffe100 */
[----:B-----5:R-:W-:Y:S01]  /*1660*/  FFMA R69, R55, R50, R69 ;  /* 0x0000003237457223 */ /* 0x020fe20000000045 */
[C---:B------:R-:W-:Y:S01]  /*1670*/  IADD3 R40, PT, PT, -R64.reuse, 0x50, R0 ;  /* 0x0000005040287810 */ /* 0x040fe20007ffe100 */
[----:B------:R-:W2:Y:S01]  /*1680*/  LDC R57, c[0x3][R57] ;  /* 0x00c0000039397b82 */ /* 0x000ea20000000800 */
[C---:B------:R-:W-:Y:S01]  /*1690*/  FFMA R65, R63.reuse, R5, R4 ;  /* 0x000000053f417223 */ /* 0x040fe20000000004 */
[C-C-:B------:R-:W-:Y:S01]  /*16a0*/  IADD3 R41, PT, PT, -R64.reuse, 0x54, R0.reuse ;  /* 0x0000005440297810 */ /* 0x140fe20007ffe100 */
[----:B------:R-:W3:Y:S01]  /*16b0*/  LDS.64 R4, [R27] ;  /* 0x000000001b047984 */ /* 0x000ee20000000a00 */
[C---:B------:R-:W-:Y:S01]  /*16c0*/  IADD3 R42, PT, PT, -R64.reuse, 0x58, R0 ;  /* 0x00000058402a7810 */ /* 0x040fe20007ffe100 */
[----:B------:R-:W-:Y:S01]  /*16d0*/  FFMA R6, R63, R2, R6 ;  /* 0x000000023f067223 */ /* 0x000fe20000000006 */
[C-C-:B------:R-:W-:Y:S01]  /*16e0*/  IADD3 R43, PT, PT, -R64.reuse, 0x5c, R0.reuse ;  /* 0x0000005c402b7810 */ /* 0x140fe20007ffe100 */
[----:B------:R-:W-:Y:S01]  /*16f0*/  LDS R60, [R27+0xc] ;  /* 0x00000c001b3c7984 */ /* 0x000fe20000000800 */
[----:B------:R-:W4:Y:S01]  /*1700*/  LDC R62, c[0x3][R62] ;  /* 0x00c000003e3e7b82 */ /* 0x000f220000000800 */
[----:B------:R-:W-:Y:S01]  /*1710*/  IADD3 R0, PT, PT, -R64, 0x60, R0 ;  /* 0x0000006040007810 */ /* 0x000fe20007ffe100 */
[----:B0-----:R-:W-:Y:S01]  /*1720*/  FFMA R65, R2, R53, R65 ;  /* 0x0000003502417223 */ /* 0x001fe20000000041 */
[----:B------:R-:W0:Y:S01]  /*1730*/  LDS R64, [R27+0x4] ;  /* 0x000004001b407984 */ /* 0x000e220000000800 */
[----:B------:R-:W-:Y:S01]  /*1740*/  FFMA R2, R50, R52, R7 ;  /* 0x0000003432027223 */ /* 0x000fe20000000007 */
[----:B------:R-:W-:Y:S01]  /*1750*/  FFMA R3, R53, R3, R6 ;  /* 0x0000000335037223 */ /* 0x000fe20000000006 */
[----:B------:R-:W-:Y:S01]  /*1760*/  FFMA R52, R52, R45, R69 ;  /* 0x0000002d34347223 */ /* 0x000fe20000000045 */
[----:B------:R-:W5:Y:S01]  /*1770*/  LDS.64 R6, [R27+0x8] ;  /* 0x000008001b067984 */ /* 0x000f620000000a00 */
[----:B------:R3:W0:Y:S01]  /*1780*/  LDC R55, c[0x3][R68] ;  /* 0x00c0000044377b82 */ /* 0x0006220000000800 */
[----:B------:R-:W-:Y:S01]  /*1790*/  FFMA R69, R45, R67, R2 ;  /* 0x000000432d457223 */ /* 0x000fe20000000002 */
[-C--:B-1----:R-:W-:Y:S01]  /*17a0*/  FFMA R2, R46, R59.reuse, R65 ;  /* 0x0000003b2e027223 */ /* 0x082fe20000000041 */
[----:B------:R-:W-:Y:S01]  /*17b0*/  FFMA R67, R67, R48, R52 ;  /* 0x0000003043437223 */ /* 0x000fe20000000034 */
[C---:B------:R-:W-:Y:S01]  /*17c0*/  FFMA R46, R50.reuse, R59, R3 ;  /* 0x0000003b322e7223 */ /* 0x040fe20000000003 */
[----:B------:R-:W-:Y:S03]  /*17d0*/  LDS R52, [R27+0x10] ;  /* 0x000010001b347984 */ /* 0x000fe60000000800 */
[----:B------:R-:W1:Y:S01]  /*17e0*/  LDC R61, c[0x3][R61] ;  /* 0x00c000003d3d7b82 */ /* 0x000e620000000800 */
[----:B--2---:R-:W-:Y:S01]  /*17f0*/  FFMA R65, R50, R57, R2 ;  /* 0x0000003932417223 */ /* 0x004fe20000000002 */
[----:B---3--:R-:W-:Y:S01]  /*1800*/  FFMA R68, R48, R63, R69 ;  /* 0x0000003f30447223 */ /* 0x008fe20000000045 */
[----:B------:R-:W2:Y:S01]  /*1810*/  LDS.64 R2, [R27+0x10] ;  /* 0x000010001b027984 */ /* 0x000ea20000000a00 */
[----:B------:R-:W-:Y:S01]  /*1820*/  FFMA R63, R63, R58, R67 ;  /* 0x0000003a3f3f7223 */ /* 0x000fe20000000043 */
[C---:B------:R-:W-:Y:S01]  /*1830*/  FFMA R67, R45.reuse, R57, R46 ;  /* 0x000000392d437223 */ /* 0x040fe2000000002e */
[----:B------:R-:W-:Y:S01]  /*1840*/  FFMA R68, R58, R53, R68 ;  /* 0x000000353a447223 */ /* 0x000fe20000000044 */
[----:B------:R-:W-:Y:S01]  /*1850*/  LDS R46, [R29+0x4] ;  /* 0x000004001d2e7984 */ /* 0x000fe20000000800 */
[----:B------:R-:W3:Y:S01]  /*1860*/  LDC R9, c[0x3][R9] ;  /* 0x00c0000009097b82 */ /* 0x000ee20000000800 */
[-C--:B----4-:R-:W-:Y:S01]  /*1870*/  FFMA R50, R45, R62.reuse, R65 ;  /* 0x0000003e2d327223 */ /* 0x090fe20000000041 */
[----:B------:R-:W-:Y:S01]  /*1880*/  FFMA R65, R48, R62, R67 ;  /* 0x0000003e30417223 */ /* 0x000fe20000000043 */
[----:B------:R-:W4:Y:S01]  /*1890*/  LDS R45, [R29] ;  /* 0x000000001d2d7984 */ /* 0x000f220000000800 */
[----:B------:R-:W-:-:S03]  /*18a0*/  FFMA R63, R53, R54, R63 ;  /* 0x00000036353f7223 */ /* 0x000fc6000000003f */
[----:B------:R-:W-:Y:S01]  /*18b0*/  LDS R53, [R29+0x14] ;  /* 0x000014001d357984 */ /* 0x000fe20000000800 */
[----:B------:R-:W2:Y:S01]  /*18c0*/  LDC R51, c[0x3][R51] ;  /* 0x00c0000033337b82 */ /* 0x000ea20000000800 */
[-C--:B0-----:R-:W-:Y:S01]  /*18d0*/  FFMA R67, R48, R55.reuse, R50 ;  /* 0x0000003730437223 */ /* 0x081fe20000000032 */
[C---:B------:R-:W-:Y:S01]  /*18e0*/  FFMA R65, R58.reuse, R55, R65 ;  /* 0x000000373a417223 */ /* 0x040fe20000000041 */
[----:B------:R-:W0:Y:S01]  /*18f0*/  LDS R48, [R29+0x8] ;  /* 0x000008001d307984 */ /* 0x000e220000000800 */
[C---:B------:R-:W-:Y:S01]  /*1900*/  FFMA R68, R59.reuse, R4, R68 ;  /* 0x000000043b447223 */ /* 0x040fe20000000044 */
[----:B------:R-:W-:Y:S02]  /*1910*/  FFMA R63, R59, R5, R63 ;  /* 0x000000053b3f7223 */ /* 0x000fe4000000003f */
[----:B------:R-:W0:Y:S01]  /*1920*/  LDS R50, [R29+0xc] ;  /* 0x00000c001d327984 */ /* 0x000e220000000800 */
[----:B------:R-:W4:Y:S01]  /*1930*/  LDC R47, c[0x3][R47] ;  /* 0x00c000002f2f7b82 */ /* 0x000f220000000800 */
[-C--:B-1----:R-:W-:Y:S01]  /*1940*/  FFMA R67, R58, R61.reuse, R67 ;  /* 0x0000003d3a437223 */ /* 0x082fe20000000043 */
[----:B------:R-:W-:Y:S01]  /*1950*/  FFMA R58, R54, R61, R65 ;  /* 0x0000003d363a7223 */ /* 0x000fe20000000041 */
[----:B------:R-:W-:Y:S04]  /*1960*/  LDS R69, [R36+0x14] ;  /* 0x0000140024457984 */ /* 0x000fe80000000800 */
[----:B------:R-:W1:Y:S01]  /*1970*/  LDS R54, [R29+0x10] ;  /* 0x000010001d367984 */ /* 0x000e620000000800 */
[----:B------:R-:W0:Y:S01]  /*1980*/  LDC R49, c[0x3][R49] ;  /* 0x00c0000031317b82 */ /* 0x000e220000000800 */
[-C--:B---3--:R-:W-:Y:S01]  /*1990*/  FFMA R59, R5, R9.reuse, R58 ;  /* 0x00000009053b7223 */ /* 0x088fe2000000003a */
[C---:B------:R-:W-:Y:S01]  /*19a0*/  FFMA R5, R57.reuse, R64, R68 ;  /* 0x0000004039057223 */ /* 0x040fe20000000044 */
[----:B------:R-:W-:Y:S01]  /*19b0*/  FFMA R67, R4, R9, R67 ;  /* 0x0000000904437223 */ /* 0x000fe20000000043 */
[----:B------:R-:W-:-:S02]  /*19c0*/  FFMA R4, R57, R66, R63 ;  /* 0x0000004239047223 */ /* 0x000fc4000000003f */
[----:B-----5:R-:W-:Y:S02]  /*19d0*/  FFMA R58, R62, R6, R5 ;  /* 0x000000063e3a7223 */ /* 0x020fe40000000005 */
[----:B------:R-:W3:Y:S01]  /*19e0*/  LDC R56, c[0x3][R56] ;  /* 0x00c0000038387b82 */ /* 0x000ee20000000800 */
[----:B--2---:R-:W-:Y:S01]  /*19f0*/  FFMA R67, R64, R51, R67 ;  /* 0x0000003340437223 */ /* 0x004fe20000000043 */
[----:B------:R-:W-:Y:S01]  /*1a00*/  FFMA R57, R62, R7, R4 ;  /* 0x000000073e397223 */ /* 0x000fe20000000004 */
[----:B------:R-:W-:Y:S01]  /*1a10*/  FFMA R58, R55, R60, R58 ;  /* 0x0000003c373a7223 */ /* 0x000fe2000000003a */
[----:B------:R-:W2:Y:S01]  /*1a20*/  LDS.64 R4, [R34] ;  /* 0x0000000022047984 */ /* 0x000ea20000000a00 */
[----:B------:R-:W-:Y:S02]  /*1a30*/  FFMA R66, R66, R51, R59 ;  /* 0x0000003342427223 */ /* 0x000fe4000000003b */
[----:B------:R-:W-:Y:S01]  /*1a40*/  FFMA R62, R61, R2, R58 ;  /* 0x000000023d3e7223 */ /* 0x000fe2000000003a */
[-C--:B----4-:R-:W-:Y:S01]  /*1a50*/  FFMA R63, R6, R47.reuse, R67 ;  /* 0x0000002f063f7223 */ /* 0x090fe20000000043 */
[----:B------:R-:W-:Y:S01]  /*1a60*/  FFMA R6, R55, R52, R57 ;  /* 0x0000003437067223 */ /* 0x000fe20000000039 */
[----:B------:R4:W5:Y:S01]  /*1a70*/  LDC R58, c[0x3][R8] ;  /* 0x00c00000083a7b82 */ /* 0x0009620000000800 */
[----:B------:R-:W2:Y:S01]  /*1a80*/  LDS R55, [R34+0x4] ;  /* 0x0000040022377984 */ /* 0x000ea20000000800 */
[----:B------:R-:W-:Y:S01]  /*1a90*/  FFMA R59, R7, R47, R66 ;  /* 0x0000002f073b7223 */ /* 0x000fe20000000042 */
[----:B------:R-:W-:Y:S01]  /*1aa0*/  FFMA R61, R61, R3, R6 ;  /* 0x000000033d3d7223 */ /* 0x000fe20000000006 */
[C---:B------:R-:W-:Y:S01]  /*1ab0*/  FFMA R65, R9.reuse, R45, R62 ;  /* 0x0000002d09417223 */ /* 0x040fe2000000003e */
[----:B------:R-:W2:Y:S01]  /*1ac0*/  LDS R57, [R34+0x8] ;  /* 0x0000080022397984 */ /* 0x000ea20000000800 */
[-C--:B0-----:R-:W-:Y:S01]  /*1ad0*/  FFMA R63, R60, R49.reuse, R63 ;  /* 0x000000313c3f7223 */ /* 0x081fe2000000003f */
[----:B------:R-:W-:Y:S01]  /*1ae0*/  FFMA R60, R52, R49, R59 ;  /* 0x00000031343c7223 */ /* 0x000fe2000000003b */
[----:B------:R-:W-:Y:S01]  /*1af0*/  FFMA R62, R9, R46, R61 ;  /* 0x0000002e093e7223 */ /* 0x000fe2000000003d */
[----:B------:R-:W0:Y:S01]  /*1b00*/  LDS.64 R6, [R34+0x8] ;  /* 0x0000080022067984 */ /* 0x000e220000000a00 */
[----:B------:R-:W-:Y:S01]  /*1b10*/  FFMA R65, R46, R51, R65 ;  /* 0x000000332e417223 */ /* 0x000fe20000000041 */
[----:B------:R-:W0:Y:S01]  /*1b20*/  LDC R44, c[0x3][R44] ;  /* 0x00c000002c2c7b82 */ /* 0x000e220000000800 */
[----:B------:R-:W-:Y:S01]  /*1b30*/  FFMA R64, R51, R48, R62 ;  /* 0x0000003033407223 */ /* 0x000fe2000000003e */
[----:B------:R-:W0:Y:S01]  /*1b40*/  LDS R59, [R34+0xc] ;  /* 0x00000c00223b7984 */ /* 0x000e220000000800 */
[----:B------:R-:W-:Y:S01]  /*1b50*/  FFMA R65, R48, R47, R65 ;  /* 0x0000002f30417223 */ /* 0x000fe20000000041 */
[----:B---3--:R-:W-:Y:S01]  /*1b60*/  FFMA R62, R2, R56, R63 ;  /* 0x00000038023e7223 */ /* 0x008fe2000000003f */
[----:B------:R-:W-:Y:S01]  /*1b70*/  FFMA R64, R47, R50, R64 ;  /* 0x000000322f407223 */ /* 0x000fe20000000040 */
[----:B------:R-:W3:Y:S01]  /*1b80*/  LDS R52, [R34+0x10] ;  /* 0x0000100022347984 */ /* 0x000ee20000000800 */
[----:B------:R-:W-:Y:S01]  /*1b90*/  FFMA R65, R50, R49, R65 ;  /* 0x0000003132417223 */ /* 0x000fe20000000041 */
[----:B------:R-:W3:Y:S01]  /*1ba0*/  LDC R37, c[0x3][R37] ;  /* 0x00c0000025257b82 */ /* 0x000ee20000000800 */
[----:B------:R-:W-:Y:S01]  /*1bb0*/  FFMA R51, R3, R56, R60 ;  /* 0x0000003803337223 */ /* 0x000fe2000000003c */
[----:B----4-:R-:W4:Y:S01]  /*1bc0*/  LDS.64 R8, [R34+0x10] ;  /* 0x0000100022087984 */ /* 0x010f220000000a00 */
[----:B-1----:R-:W-:Y:S01]  /*1bd0*/  FFMA R61, R49, R54, R64 ;  /* 0x00000036313d7223 */ /* 0x002fe20000000040 */
[----:B------:R-:W-:Y:S01]  /*1be0*/  FFMA R65, R54, R56, R65 ;  /* 0x0000003836417223 */ /* 0x000fe20000000041 */
[-C--:B-----5:R-:W-:Y:S01]  /*1bf0*/  FFMA R51, R46, R58.reuse, R51 ;  /* 0x0000003a2e337223 */ /* 0x0a0fe20000000033 */
[----:B------:R-:W1:Y:S01]  /*1c00*/  LDS R2, [R36] ;  /* 0x0000000024027984 */ /* 0x000e620000000800 */
[----:B------:R-:W-:Y:S01]  /*1c10*/  FFMA R56, R56, R53, R61 ;  /* 0x0000003538387223 */ /* 0x000fe2000000003d */
[----:B------:R5:W4:Y:S01]  /*1c20*/  LDC R49, c[0x3][R38] ;  /* 0x00c0000026317b82 */ /* 0x000b220000000800 */
[----:B------:R-:W-:Y:S01]  /*1c30*/  FFMA R61, R45, R58, R62 ;  /* 0x0000003a2d3d7223 */ /* 0x000fe2000000003e */
[----:B------:R-:W1:Y:S04]  /*1c40*/  LDS R47, [R36+0x4] ;  /* 0x00000400242f7984 */ /* 0x000e680000000800 */
[----:B------:R-:W1:Y:S01]  /*1c50*/  LDS R3, [R36+0x8] ;  /* 0x0000080024037984 */ /* 0x000e620000000800 */
[C---:B--2---:R-:W-:Y:S01]  /*1c60*/  FFMA R65, R58.reuse, R4, R65 ;  /* 0x000000043a417223 */ /* 0x044fe20000000041 */
[----:B------:R-:W2:Y:S01]  /*1c70*/  LDC R39, c[0x3][R39] ;  /* 0x00c0000027277b82 */ /* 0x000ea20000000800 */
[----:B------:R-:W-:Y:S01]  /*1c80*/  FFMA R56, R58, R5, R56 ;  /* 0x000000053a387223 */ /* 0x000fe20000000038 */
[----:B------:R-:W1:Y:S01]  /*1c90*/  LDS R45, [R36+0xc] ;  /* 0x00000c00242d7984 */ /* 0x000e620000000800 */
[-C--:B0-----:R-:W-:Y:S01]  /*1ca0*/  FFMA R61, R46, R44.reuse, R61 ;  /* 0x0000002c2e3d7223 */ /* 0x081fe2000000003d */
[----:B------:R-:W-:-:S02]  /*1cb0*/  FFMA R51, R48, R44, R51 ;  /* 0x0000002c30337223 */ /* 0x000fc40000000033 */
[----:B------:R-:W0:Y:S01]  /*1cc0*/  LDS R60, [R36+0x10] ;  /* 0x00001000243c7984 */ /* 0x000e220000000800 */
[----:B------:R-:W-:Y:S01]  /*1cd0*/  FFMA R46, R44, R55, R65 ;  /* 0x000000372c2e7223 */ /* 0x000fe20000000041 */
[----:B------:R-:W1:Y:S01]  /*1ce0*/  LDC R40, c[0x3][R40] ;  /* 0x00c0000028287b82 */ /* 0x000e620000000800 */
[----:B---3--:R-:W-:Y:S01]  /*1cf0*/  FFMA R61, R48, R37, R61 ;  /* 0x00000025303d7223 */ /* 0x008fe2000000003d */
[----:B------:R-:W-:Y:S01]  /*1d00*/  FFMA R56, R44, R57, R56 ;  /* 0x000000392c387223 */ /* 0x000fe20000000038 */
[C---:B------:R-:W-:Y:S01]  /*1d10*/  FFMA R51, R50.reuse, R37, R51 ;  /* 0x0000002532337223 */ /* 0x040fe20000000033 */
[C---:B------:R-:W-:Y:S02]  /*1d20*/  FFMA R46, R37.reuse, R6, R46 ;  /* 0x00000006252e7223 */ /* 0x040fe4000000002e */
[----:B------:R-:W-:Y:S02]  /*1d30*/  FFMA R37, R37, R7, R56 ;  /* 0x0000000725257223 */ /* 0x000fe40000000038 */
[----:B-----5:R-:W3:Y:S01]  /*1d40*/  LDC R38, c[0x3][R41] ;  /* 0x00c0000029267b82 */ /* 0x020ee20000000800 */
[-C--:B----4-:R-:W-:Y:S01]  /*1d50*/  FFMA R61, R50, R49.reuse, R61 ;  /* 0x00000031323d7223 */ /* 0x090fe2000000003d */
[----:B------:R-:W-:Y:S01]  /*1d60*/  FFMA R44, R54, R49, R51 ;  /* 0x00000031362c7223 */ /* 0x000fe20000000033 */
[C---:B------:R-:W-:Y:S01]  /*1d70*/  FFMA R46, R49.reuse, R59, R46 ;  /* 0x0000003b312e7223 */ /* 0x040fe2000000002e */
[----:B------:R-:W-:-:S04]  /*1d80*/  FFMA R48, R49, R52, R37 ;  /* 0x0000003431307223 */ /* 0x000fc80000000025 */
[----:B------:R-:W4:Y:S01]  /*1d90*/  LDC R42, c[0x3][R42] ;  /* 0x00c000002a2a7b82 */ /* 0x000f220000000800 */
[-C--:B--2---:R-:W-:Y:S01]  /*1da0*/  FFMA R61, R54, R39.reuse, R61 ;  /* 0x00000027363d7223 */ /* 0x084fe2000000003d */
[----:B------:R-:W-:Y:S01]  /*1db0*/  FFMA R44, R53, R39, R44 ;  /* 0x00000027352c7223 */ /* 0x000fe2000000002c */
[C---:B------:R-:W-:Y:S01]  /*1dc0*/  FFMA R37, R39.reuse, R8, R46 ;  /* 0x0000000827257223 */ /* 0x040fe2000000002e */
[----:B------:R-:W-:-:S04]  /*1dd0*/  FFMA R48, R39, R9, R48 ;  /* 0x0000000927307223 */ /* 0x000fc80000000030 */
[----:B------:R-:W2:Y:S01]  /*1de0*/  LDC R43, c[0x3][R43] ;  /* 0x00c000002b2b7b82 */ /* 0x000ea20000000800 */
[-C--:B-1----:R-:W-:Y:S01]  /*1df0*/  FFMA R4, R4, R40.reuse, R61 ;  /* 0x0000002804047223 */ /* 0x082fe2000000003d */
[----:B------:R-:W-:Y:S01]  /*1e00*/  FFMA R44, R5, R40, R44 ;  /* 0x00000028052c7223 */ /* 0x000fe2000000002c */
[C---:B------:R-:W-:Y:S01]  /*1e10*/  FFMA R2, R40.reuse, R2, R37 ;  /* 0x0000000228027223 */ /* 0x040fe20000000025 */
[----:B------:R-:W-:-:S04]  /*1e20*/  FFMA R5, R40, R47, R48 ;  /* 0x0000002f28057223 */ /* 0x000fc80000000030 */
[----:B------:R-:W1:Y:S01]  /*1e30*/  LDC R0, c[0x3][R0] ;  /* 0x00c0000000007b82 */ /* 0x000e620000000800 */
[-C--:B---3--:R-:W-:Y:S01]  /*1e40*/  FFMA R55, R55, R38.reuse, R4 ;  /* 0x0000002637377223 */ /* 0x088fe20000000004 */
[-C--:B------:R-:W-:Y:S01]  /*1e50*/  FFMA R44, R57, R38.reuse, R44 ;  /* 0x00000026392c7223 */ /* 0x080fe2000000002c */
[----:B------:R-:W-:Y:S01]  /*1e60*/  FFMA R2, R47, R38, R2 ;  /* 0x000000262f027223 */ /* 0x000fe20000000002 */
[----:B------:R-:W-:Y:S01]  /*1e70*/  FFMA R5, R38, R3, R5 ;  /* 0x0000000326057223 */ /* 0x000fe20000000005 */
[-C--:B----4-:R-:W-:Y:S01]  /*1e80*/  FFMA R6, R6, R42.reuse, R55 ;  /* 0x0000002a06067223 */ /* 0x090fe20000000037 */
[-C--:B------:R-:W-:Y:S01]  /*1e90*/  FFMA R7, R7, R42.reuse, R44 ;  /* 0x0000002a07077223 */ /* 0x080fe2000000002c */
[----:B------:R-:W-:Y:S01]  /*1ea0*/  FFMA R2, R3, R42, R2 ;  /* 0x0000002a03027223 */ /* 0x000fe20000000002 */
[----:B------:R-:W-:Y:S01]  /*1eb0*/  FFMA R42, R42, R45, R5 ;  /* 0x0000002d2a2a7223 */ /* 0x000fe20000000005 */
[-C--:B--2---:R-:W-:Y:S01]  /*1ec0*/  FFMA R59, R59, R43.reuse, R6 ;  /* 0x0000002b3b3b7223 */ /* 0x084fe20000000006 */
[-C--:B------:R-:W-:Y:S01]  /*1ed0*/  FFMA R38, R52, R43.reuse, R7 ;  /* 0x0000002b34267223 */ /* 0x080fe20000000007 */
[----:B------:R-:W-:Y:S01]  /*1ee0*/  FFMA R45, R45, R43, R2 ;  /* 0x0000002b2d2d7223 */ /* 0x000fe20000000002 */
[----:B0-----:R-:W-:Y:S01]  /*1ef0*/  FFMA R43, R43, R60, R42 ;  /* 0x0000003c2b2b7223 */ /* 0x001fe2000000002a */
[-C--:B-1----:R-:W-:Y:S01]  /*1f00*/  FFMA R40, R8, R0.reuse, R59 ;  /* 0x0000000008287223 */ /* 0x082fe2000000003b */
[-C--:B------:R-:W-:Y:S01]  /*1f10*/  FFMA R38, R9, R0.reuse, R38 ;  /* 0x0000000009267223 */ /* 0x080fe20000000026 */
[----:B------:R-:W-:Y:S01]  /*1f20*/  FFMA R60, R60, R0, R45 ;  /* 0x000000003c3c7223 */ /* 0x000fe2000000002d */
[----:B------:R-:W-:Y:S01]  /*1f30*/  FFMA R69, R0, R69, R43 ;  /* 0x0000004500457223 */ /* 0x000fe2000000002b */
[----:B------:R-:W-:Y:S06]  /*1f40*/  BAR.SYNC.DEFER_BLOCKING 0x0 ;  /* 0x0000000000007b1d */ /* 0x000fec0000010000 */
[----:B------:R-:W-:Y:S05]  /*1f50*/  @P0 BRA `(.L_x_27) ;  /* 0xffffffe4006c0947 */ /* 0x000fea000383ffff */
[----:B------:R-:W0:Y:S01]  /*1f60*/  LDC.64 R2, c[0x0][0x388] ;  /* 0x0000e200ff027b82 */ /* 0x000e220000000a00 */
[----:B------:R-:W-:Y:S01]  /*1f70*/  LOP3.LUT R5, R10, 0xfff0, RZ, 0xc0, !PT ;  /* 0x0000fff00a057812 */ /* 0x000fe200078ec0ff */
[----:B------:R-:W1:Y:S03]  /*1f80*/  LDCU UR9, c[0x0][0x3a4] ;  /* 0x00007480ff0977ac */ /* 0x000e660008000800 */
[----:B------:R-:W-:Y:S01]  /*1f90*/  LOP3.LUT R10, R5, 0xf, R10, 0xf8, !PT ;  /* 0x0000000f050a7812 */ /* 0x000fe200078ef80a */
[----:B------:R-:W2:Y:S04]  /*1fa0*/  LDCU.64 UR10, c[0x0][0x390] ;  /* 0x00007200ff0a77ac */ /* 0x000ea80008000a00 */
[----:B------:R-:W-:-:S04]  /*1fb0*/  IMAD R19, R10, UR8, R19 ;  /* 0x000000080a137c24 */ /* 0x000fc8000f8e0213 */
[----:B------:R-:W-:-:S04]  /*1fc0*/  IMAD R19, R11, R19, R20 ;  /* 0x000000130b137224 */ /* 0x000fc800078e0214 */
[----:B0-----:R-:W-:-:S05]  /*1fd0*/  IMAD.WIDE R2, R19, 0x4, R2 ;  /* 0x0000000413027825 */ /* 0x001fca00078e0202 */
[----:B------:R-:W3:Y:S04]  /*1fe0*/  LDG.E R5, desc[UR6][R2.64] ;  /* 0x0000000602057981 */ /* 0x000ee8000c1e1900 */
[----:B------:R-:W4:Y:S01]  /*1ff0*/  LDG.E R7, desc[UR6][R2.64+0x4] ;  /* 0x0000040602077981 */ /* 0x000f22000c1e1900 */
[----:B---3--:R-:W-:Y:S01]  /*2000*/  FADD R0, R40, R5 ;  /* 0x0000000528007221 */ /* 0x008fe20000000000 */
[----:B------:R-:W-:-:S04]  /*2010*/  IMAD.WIDE R4, R11, 0x4, R2 ;  /* 0x000000040b047825 */ /* 0x000fc800078e0202 */
[----:B----4-:R-:W-:Y:S01]  /*2020*/  FADD R6, R38, R7 ;  /* 0x0000000726067221 */ /* 0x010fe20000000000 */
[----:B-1----:R-:W-:-:S04]  /*2030*/  FSETP.GE.AND P0, PT, R0, UR9, PT ;  /* 0x0000000900007c0b */ /* 0x002fc8000bf06000 */
[----:B------:R-:W-:Y:S02]  /*2040*/  FSETP.GE.AND P1, PT, R6, UR9, PT ;  /* 0x0000000906007c0b */ /* 0x000fe4000bf26000 */
[----:B------:R-:W-:Y:S02]  /*2050*/  FSEL R7, R0, RZ, !P0 ;  /* 0x000000ff00077208 */ /* 0x000fe40004000000 */
[----:B------:R-:W-:-:S03]  /*2060*/  FSEL R15, R6, RZ, !P1 ;  /* 0x000000ff060f7208 */ /* 0x000fc60004800000 */
[----:B------:R-:W-:Y:S04]  /*2070*/  STG.E desc[UR6][R2.64], R7 ;  /* 0x0000000702007986 */ /* 0x000fe8000c101906 */
[----:B------:R2:W-:Y:S04]  /*2080*/  STG.E desc[UR6][R2.64+0x4], R15 ;  /* 0x0000040f02007986 */ /* 0x0005e8000c101906 */
[----:B------:R-:W3:Y:S04]  /*2090*/  LDG.E R9, desc[UR6][R4.64] ;  /* 0x0000000604097981 */ /* 0x000ee8000c1e1900 */
[----:B------:R-:W4:Y:S01]  /*20a0*/  LDG.E R16, desc[UR6][R4.64+0x4] ;  /* 0x0000040604107981 */ /* 0x000f22000c1e1900 */
[----:B------:R-:W-:Y:S01]  /*20b0*/  FSET.BF.GE.AND R0, R0, UR9, PT ;  /* 0x0000000900007c0a */ /* 0x000fe2000b806000 */
[----:B------:R-:W-:-:S04]  /*20c0*/  IMAD R10, R10, UR4, R12 ;  /* 0x000000040a0a7c24 */ /* 0x000fc8000f8e020c */
[----:B------:R-:W-:-:S05]  /*20d0*/  IMAD R10, R14, R10, R13 ;  /* 0x0000000a0e0a7224 */ /* 0x000fca00078e020d */
[----:B--2---:R-:W-:Y:S01]  /*20e0*/  IADD3 R2, P3, PT, R10, UR10, RZ ;  /* 0x0000000a0a027c10 */ /* 0x004fe2000ff7e0ff */
[----:B---3--:R-:W-:Y:S01]  /*20f0*/  FADD R8, R60, R9 ;  /* 0x000000093c087221 */ /* 0x008fe20000000000 */
[----:B------:R-:W-:Y:S01]  /*2100*/  FSET.BF.GE.AND R9, R6, UR9, PT ;  /* 0x0000000906097c0a */ /* 0x000fe2000b806000 */
[----:B----4-:R-:W-:-:S03]  /*2110*/  FADD R16, R69, R16 ;  /* 0x0000001045107221 */ /* 0x010fc60000000000 */
[C---:B------:R-:W-:Y:S02]  /*2120*/  FSET.BF.GE.AND R6, R8.reuse, UR9, PT ;  /* 0x0000000908067c0a */ /* 0x040fe4000b806000 */
[----:B------:R-:W-:Y:S02]  /*2130*/  FSETP.GE.AND P0, PT, R8, UR9, PT ;  /* 0x0000000908007c0b */ /* 0x000fe4000bf06000 */
[----:B------:R-:W-:Y:S02]  /*2140*/  FMNMX3 R0, R0, R9, R6, !PT ;  /* 0x0000000900007276 */ /* 0x000fe40007800006 */
[C---:B------:R-:W-:Y:S02]  /*2150*/  FSET.BF.GE.AND R3, R16.reuse, UR9, PT ;  /* 0x0000000910037c0a */ /* 0x040fe4000b806000 */
[----:B------:R-:W-:Y:S02]  /*2160*/  FSETP.GE.AND P1, PT, R16, UR9, PT ;  /* 0x0000000910007c0b */ /* 0x000fe4000bf26000 */
[----:B------:R-:W-:-:S02]  /*2170*/  FMNMX R0, R0, R3, !PT ;  /* 0x0000000300007209 */ /* 0x000fc40007800000 */
[----:B------:R-:W-:Y:S02]  /*2180*/  FSEL R7, R8, RZ, !P0 ;  /* 0x000000ff08077208 */ /* 0x000fe40004000000 */
[----:B------:R-:W-:Y:S02]  /*2190*/  FSETP.GT.AND P2, PT, R0, RZ, PT ;  /* 0x000000ff0000720b */ /* 0x000fe40003f44000 */
[----:B------:R-:W-:Y:S01]  /*21a0*/  FSEL R9, R16, RZ, !P1 ;  /* 0x000000ff10097208 */ /* 0x000fe20004800000 */
[----:B------:R-:W-:Y:S01]  /*21b0*/  STG.E desc[UR6][R4.64], R7 ;  /* 0x0000000704007986 */ /* 0x000fe2000c101906 */
[----:B------:R-:W-:Y:S02]  /*21c0*/  LEA.HI.X.SX32 R3, R10, UR11, 0x1, P3 ;  /* 0x0000000b0a037c11 */ /* 0x000fe400098f0eff */
[----:B------:R-:W-:Y:S01]  /*21d0*/  SEL R11, RZ, 0x1, !P2 ;  /* 0x00000001ff0b7807 */ /* 0x000fe20005000000 */
[----:B------:R-:W-:Y:S04]  /*21e0*/  STG.E desc[UR6][R4.64+0x4], R9 ;  /* 0x0000040904007986 */ /* 0x000fe8000c101906 */
[----:B------:R-:W-:Y:S01]  /*21f0*/  STG.E.U8 desc[UR6][R2.64], R11 ;  /* 0x0000000b02007986 */ /* 0x000fe2000c101106 */
[----:B------:R-:W-:Y:S05]  /*2200*/  EXIT ;  /* 0x000000000000794d */ /* 0x000fea0003800000 */
.L_x_28:
        /* <DEDUP_REMOVED lines=15> */
.L_x_36:


//--------------------- .text._Z25if1_pool1_fused_u8_kernelPKfPfPhiiif --------------------------
	.section	.text._Z25if1_pool1_fused_u8_kernelPKfPfPhiiif,"ax",@progbits
	.align	128
        .global         _Z25if1_pool1_fused_u8_kernelPKfPfPhiiif
        .type           _Z25if1_pool1_fused_u8_kernelPKfPfPhiiif,@function
        .size           _Z25if1_pool1_fused_u8_kernelPKfPfPhiiif,(.L_x_37 - _Z25if1_pool1_fused_u8_kernelPKfPfPhiiif)
        .other          _Z25if1_pool1_fused_u8_kernelPKfPfPhiiif,@"STO_CUDA_ENTRY STV_DEFAULT"
_Z25if1_pool1_fused_u8_kernelPKfPfPhiiif:
.text._Z25if1_pool1_fused_u8_kernelPKfPfPhiiif:
[----:B------:R-:W-:Y:S01]  /*0000*/  LDC R1, c[0x0][0x37c] ;  /* 0x0000df00ff017b82 */ /* 0x000fe20000000800 */
[----:B------:R-:W0:Y:S07]  /*0010*/  S2R R5, SR_TID.Y ;  /* 0x0000000000057919 */ /* 0x000e2e0000002200 */
[----:B------:R-:W1:Y:S01]  /*0020*/  LDC R0, c[0x0][0x360] ;  /* 0x0000d800ff007b82 */ /* 0x000e620000000800 */
[----:B------:R-:W2:Y:S01]  /*0030*/  LDCU.64 UR6, c[0x0][0x398] ;  /* 0x00007300ff0677ac */ /* 0x000ea20008000a00 */
[----:B------:R-:W1:Y:S01]  /*0040*/  S2R R3, SR_TID.X ;  /* 0x0000000000037919 */ /* 0x000e620000002100 */
[----:B------:R-:W3:Y:S05]  /*0050*/  S2R R13, SR_CTAID.Z ;  /* 0x00000000000d7919 */ /* 0x000eea0000002700 */
[----:B------:R-:W0:Y:S08]  /*0060*/  S2UR UR8, SR_CTAID.Y ;  /* 0x00000000000879c3 */ /* 0x000e300000002600 */
[----:B------:R-:W0:Y:S01]  /*0070*/  LDC R4, c[0x0][0x364] ;  /* 0x0000d900ff047b82 */ /* 0x000e220000000800 */
[----:B--2---:R-:W-:-:S04]  /*0080*/  ULEA.HI UR4, UR7, UR7, URZ, 0x1 ;  /* 0x0000000707047291 */ /* 0x004fc8000f8f08ff */
[----:B------:R-:W-:-:S03]  /*0090*/  USHF.R.S32.HI UR4, URZ, 0x1, UR4 ;  /* 0x00000001ff047899 */ /* 0x000fc60008011404 */
[----:B------:R-:W2:Y:S08]  /*00a0*/  LDC R9, c[0x0][0x3a0] ;  /* 0x0000e800ff097b82 */ /* 0x000eb00000000800 */
[----:B------:R-:W1:Y:S01]  /*00b0*/  S2UR UR5, SR_CTAID.X ;  /* 0x00000000000579c3 */ /* 0x000e620000002500 */
[----:B0-----:R-:W-:-:S05]  /*00c0*/  IMAD R4, R4, UR8, R5 ;  /* 0x0000000804047c24 */ /* 0x001fca000f8e0205 */
[----:B------:R-:W-:Y:S02]  /*00d0*/  ISETP.GE.AND P0, PT, R4, UR4, PT ;  /* 0x0000000404007c0c */ /* 0x000fe4000bf06270 */
[----:B--2---:R-:W-:-:S04]  /*00e0*/  LEA.HI R5, R9, R9, RZ, 0x1 ;  /* 0x0000000909057211 */ /* 0x004fc800078f08ff */
[----:B------:R-:W-:Y:S01]  /*00f0*/  SHF.R.S32.HI R5, RZ, 0x1, R5 ;  /* 0x00000001ff057819 */ /* 0x000fe20000011405 */
[----:B-1----:R-:W-:Y:S01]  /*0100*/  IMAD R0, R0, UR5, R3 ;  /* 0x0000000500007c24 */ /* 0x002fe2000f8e0203 */
[----:B------:R-:W-:-:S04]  /*0110*/  UIMAD UR5, UR6, 0x6, URZ ;  /* 0x00000006060578a4 */ /* 0x000fc8000f8e02ff */
[----:B------:R-:W-:-:S04]  /*0120*/  ISETP.GE.OR P0, PT, R0, R5, P0 ;  /* 0x000000050000720c */ /* 0x000fc80000706670 */
[----:B---3--:R-:W-:-:S13]  /*0130*/  ISETP.GE.OR P0, PT, R13, UR5, P0 ;  /* 0x000000050d007c0c */ /* 0x008fda0008706670 */
[----:B------:R-:W-:Y:S05]  /*0140*/  @P0 EXIT ;  /* 0x000000000000094d */ /* 0x000fea0003800000 */
[----:B------:R-:W-:Y:S01]  /*0150*/  LOP3.LUT R2, R13, 0xffff, RZ, 0xc0, !PT ;  /* 0x0000ffff0d027812 */ /* 0x000fe200078ec0ff */
[----:B------:R-:W0:Y:S01]  /*0160*/  LDC.64 R6, c[0x0][0x388] ;  /* 0x0000e200ff067b82 */ /* 0x000e220000000a00 */
[----:B------:R-:W1:Y:S01]  /*0170*/  LDCU.64 UR8, c[0x0][0x358] ;  /* 0x00006b00ff0877ac */ /* 0x000e620008000a00 */
[----:B------:R-:W-:Y:S02]  /*0180*/  IMAD.SHL.U32 R10, R4, 0x2, RZ ;  /* 0x00000002040a7824 */ /* 0x000fe400078e00ff */
[----:B------:R-:W-:Y:S01]  /*0190*/  IMAD R2, R2, 0xaaab, RZ ;  /* 0x0000aaab02027824 */ /* 0x000fe200078e02ff */
[----:B------:R-:W2:Y:S04]  /*01a0*/  LDCU UR5, c[0x0][0x3a4] ;  /* 0x00007480ff0577ac */ /* 0x000ea80008000800 */
[----:B------:R-:W-:Y:S01]  /*01b0*/  SHF.R.U32.HI R11, RZ, 0x12, R2 ;  /* 0x00000012ff0b7819 */ /* 0x000fe20000011602 */
[----:B------:R-:W3:Y:S03]  /*01c0*/  LDCU.64 UR10, c[0x0][0x390] ;  /* 0x00007200ff0a77ac */ /* 0x000ee60008000a00 */
[----:B------:R-:W-:-:S05]  /*01d0*/  PRMT R2, R11, 0x9910, RZ ;  /* 0x000099100b027816 */ /* 0x000fca00000000ff */
[----:B------:R-:W-:-:S04]  /*01e0*/  IMAD R2, R2, 0x6, RZ ;  /* 0x0000000602027824 */ /* 0x000fc800078e02ff */
[----:B------:R-:W-:-:S05]  /*01f0*/  IMAD.MOV R2, RZ, RZ, -R2 ;  /* 0x000000ffff027224 */ /* 0x000fca00078e0a02 */
[----:B------:R-:W-:Y:S02]  /*0200*/  PRMT R8, R2, 0x7710, RZ ;  /* 0x0000771002087816 */ /* 0x000fe400000000ff */
[----:B------:R-:W4:Y:S03]  /*0210*/  LDC.64 R2, c[0x0][0x380] ;  /* 0x0000e000ff027b82 */ /* 0x000f260000000a00 */
[----:B------:R-:W-:-:S05]  /*0220*/  IMAD.IADD R8, R8, 0x1, R13 ;  /* 0x0000000108087824 */ /* 0x000fca00078e020d */
[----:B------:R-:W-:-:S05]  /*0230*/  LOP3.LUT R8, R8, 0xffff, RZ, 0xc0, !PT ;  /* 0x0000ffff08087812 */ /* 0x000fca00078ec0ff */
[----:B------:R-:W-:Y:S02]  /*0240*/  IMAD R11, R11, 0x6, R8 ;  /* 0x000000060b0b7824 */ /* 0x000fe400078e0208 */
[----:B------:R-:W-:Y:S02]  /*0250*/  IMAD.SHL.U32 R8, R0, 0x2, RZ ;  /* 0x0000000200087824 */ /* 0x000fe400078e00ff */
[----:B------:R-:W-:-:S04]  /*0260*/  IMAD R10, R11, UR7, R10 ;  /* 0x000000070b0a7c24 */ /* 0x000fc8000f8e020a */
[----:B------:R-:W-:-:S04]  /*0270*/  IMAD R13, R10, R9, R8 ;  /* 0x000000090a0d7224 */ /* 0x000fc800078e0208 */
[----:B0-----:R-:W-:-:S04]  /*0280*/  IMAD.WIDE R6, R13, 0x4, R6 ;  /* 0x000000040d067825 */ /* 0x001fc800078e0206 */
[----:B----4-:R-:W-:Y:S01]  /*0290*/  IMAD.WIDE R2, R13, 0x4, R2 ;  /* 0x000000040d027825 */ /* 0x010fe200078e0202 */
[----:B-1----:R-:W4:Y:S04]  /*02a0*/  LDG.E R8, desc[UR8][R6.64] ;  /* 0x0000000806087981 */ /* 0x002f28000c1e1900 */
[----:B------:R-:W5:Y:S04]  /*02b0*/  LDG.E R12, desc[UR8][R6.64+0x4] ;  /* 0x00000408060c7981 */ /* 0x000f68000c1e1900 */
[----:B------:R-:W4:Y:S04]  /*02c0*/  LDG.E.CONSTANT R13, desc[UR8][R2.64] ;  /* 0x00000008020d7981 */ /* 0x000f28000c1e9900 */
[----:B------:R-:W5:Y:S01]  /*02d0*/  LDG.E.CONSTANT R15, desc[UR8][R2.64+0x4] ;  /* 0x00000408020f7981 */ /* 0x000f62000c1e9900 */
[----:B----4-:R-:W-:Y:S01]  /*02e0*/  FADD R10, R8, R13 ;  /* 0x0000000d080a7221 */ /* 0x010fe20000000000 */
[----:B-----5:R-:W-:-:S04]  /*02f0*/  FADD R14, R12, R15 ;  /* 0x0000000f0c0e7221 */ /* 0x020fc80000000000 */
[----:B--2---:R-:W-:Y:S01]  /*0300*/  FSETP.GE.AND P0, PT, R10, UR5, PT ;  /* 0x000000050a007c0b */ /* 0x004fe2000bf06000 */
[----:B------:R-:W-:Y:S01]  /*0310*/  IMAD.WIDE R12, R9, 0x4, R2 ;  /* 0x00000004090c7825 */ /* 0x000fe200078e0202 */
[----:B------:R-:W-:-:S03]  /*0320*/  FSETP.GE.AND P1, PT, R14, UR5, PT ;  /* 0x000000050e007c0b */ /* 0x000fc6000bf26000 */
[----:B------:R-:W-:Y:S01]  /*0330*/  IMAD.WIDE R8, R9, 0x4, R6 ;  /* 0x0000000409087825 */ /* 0x000fe200078e0206 */
[----:B------:R-:W-:Y:S01]  /*0340*/  FSEL R15, R10, RZ, !P0 ;  /* 0x000000ff0a0f7208 */ /* 0x000fe20004000000 */
[----:B------:R-:W2:Y:S01]  /*0350*/  LDG.E.CONSTANT R3, desc[UR8][R12.64] ;  /* 0x000000080c037981 */ /* 0x000ea2000c1e9900 */
[----:B------:R-:W-:-:S03]  /*0360*/  FSEL R17, R14, RZ, !P1 ;  /* 0x000000ff0e117208 */ /* 0x000fc60004800000 */
[----:B------:R-:W-:Y:S04]  /*0370*/  STG.E desc[UR8][R6.64], R15 ;  /* 0x0000000f06007986 */ /* 0x000fe8000c101908 */
[----:B------:R0:W-:Y:S04]  /*0380*/  STG.E desc[UR8][R6.64+0x4], R17 ;  /* 0x0000041106007986 */ /* 0x0001e8000c101908 */
[----:B------:R-:W2:Y:S04]  /*0390*/  LDG.E R2, desc[UR8][R8.64] ;  /* 0x0000000808027981 */ /* 0x000ea8000c1e1900 */
[----:B------:R-:W4:Y:S04]  /*03a0*/  LDG.E.CONSTANT R19, desc[UR8][R12.64+0x4] ;  /* 0x000004080c137981 */ /* 0x000f28000c1e9900 */
[----:B------:R-:W4:Y:S01]  /*03b0*/  LDG.E R18, desc[UR8][R8.64+0x4] ;  /* 0x0000040808127981 */ /* 0x000f22000c1e1900 */
[----:B------:R-:W-:Y:S01]  /*03c0*/  FSET.BF.GE.AND R10, R10, UR5, PT ;  /* 0x000000050a0a7c0a */ /* 0x000fe2000b806000 */
[----:B------:R-:W-:-:S04]  /*03d0*/  IMAD R4, R11, UR4, R4 ;  /* 0x000000040b047c24 */ /* 0x000fc8000f8e0204 */
[----:B------:R-:W-:Y:S02]  /*03e0*/  IMAD R4, R5, R4, R0 ;  /* 0x0000000405047224 */ /* 0x000fe400078e0200 */
[----:B--2---:R-:W-:Y:S01]  /*03f0*/  FADD R16, R2, R3 ;  /* 0x0000000302107221 */ /* 0x004fe20000000000 */
[----:B------:R-:W-:-:S04]  /*0400*/  FSET.BF.GE.AND R3, R14, UR5, PT ;  /* 0x000000050e037c0a */ /* 0x000fc8000b806000 */
[----:B------:R-:W-:Y:S01]  /*0410*/  FSET.BF.GE.AND R2, R16, UR5, PT ;  /* 0x0000000510027c0a */ /* 0x000fe2000b806000 */
[----:B----4-:R-:W-:-:S03]  /*0420*/  FADD R18, R18, R19 ;  /* 0x0000001312127221 */ /* 0x010fc60000000000 */
[----:B------:R-:W-:Y:S02]  /*0430*/  FMNMX3 R2, R10, R3, R2, !PT ;  /* 0x000000030a027276 */ /* 0x000fe40007800002 */
[----:B------:R-:W-:-:S04]  /*0440*/  FSET.BF.GE.AND R3, R18, UR5, PT ;  /* 0x0000000512037c0a */ /* 0x000fc8000b806000 */
[----:B------:R-:W-:Y:S02]  /*0450*/  FMNMX R3, R2, R3, !PT ;  /* 0x0000000302037209 */ /* 0x000fe40007800000 */
[----:B------:R-:W-:Y:S02]  /*0460*/  FSETP.GE.AND P0, PT, R16, UR5, PT ;  /* 0x0000000510007c0b */ /* 0x000fe4000bf06000 */
[----:B------:R-:W-:Y:S02]  /*0470*/  FSETP.GE.AND P1, PT, R18, UR5, PT ;  /* 0x0000000512007c0b */ /* 0x000fe4000bf26000 */
[----:B---3--:R-:W-:Y:S02]  /*0480*/  IADD3 R2, P3, PT, R4, UR10, RZ ;  /* 0x0000000a04027c10 */ /* 0x008fe4000ff7e0ff */
[----:B------:R-:W-:Y:S02]  /*0490*/  FSETP.GT.AND P2, PT, R3, RZ, PT ;  /* 0x000000ff0300720b */ /* 0x000fe40003f44000 */
[----:B------:R-:W-:-:S02]  /*04a0*/  FSEL R5, R16, RZ, !P0 ;  /* 0x000000ff10057208 */ /* 0x000fc40004000000 */
[----:B0-----:R-:W-:Y:S02]  /*04b0*/  FSEL R7, R18, RZ, !P1 ;  /* 0x000000ff12077208 */ /* 0x001fe40004800000 */
[----:B------:R-:W-:Y:S02]  /*04c0*/  LEA.HI.X.SX32 R3, R4, UR11, 0x1, P3 ;  /* 0x0000000b04037c11 */ /* 0x000fe400098f0eff */
[----:B------:R-:W-:Y:S01]  /*04d0*/  SEL R11, RZ, 0x1, !P2 ;  /* 0x00000001ff0b7807 */ /* 0x000fe20005000000 */
[----:B------:R-:W-:Y:S04]  /*04e0*/  STG.E desc[UR8][R8.64], R5 ;  /* 0x0000000508007986 */ /* 0x000fe8000c101908 */
[----:B------:R-:W-:Y:S04]  /*04f0*/  STG.E desc[UR8][R8.64+0x4], R7 ;  /* 0x0000040708007986 */ /* 0x000fe8000c101908 */
[----:B------:R-:W-:Y:S01]  /*0500*/  STG.E.U8 desc[UR8][R2.64], R11 ;  /* 0x0000000b02007986 */ /* 0x000fe2000c101108 */
[----:B------:R-:W-:Y:S05]  /*0510*/  EXIT ;  /* 0x000000000000794d */ /* 0x000fea0003800000 */
.L_x_29:
        /* <DEDUP_REMOVED lines=14> */
.L_x_37:


//--------------------- .text._Z25conv2d_conv1_const_kernelPKfPfiii --------------------------
	.section	.text._Z25conv2d_conv1_const_kernelPKfPfiii,"ax",@progbits
	.align	128
        .global         _Z25conv2d_conv1_const_kernelPKfPfiii
        .type           _Z25conv2d_conv1_const_kernelPKfPfiii,@function
        .size           _Z25conv2d_conv1_const_kernelPKfPfiii,(.L_x_38 - _Z25conv2d_conv1_const_kernelPKfPfiii)
        .other          _Z25conv2d_conv1_const_kernelPKfPfiii,@"STO_CUDA_ENTRY STV_DEFAULT"
_Z25conv2d_conv1_const_kernelPKfPfiii:
.text._Z25conv2d_conv1_const_kernelPKfPfiii:
        /* <DEDUP_REMOVED lines=8> */
[----:B--2---:R-:W-:-:S02]  /*0080*/  UIADD3 UR6, UPT, UPT, UR5, -0x4, URZ ;  /* 0xfffffffc05067890 */ /* 0x004fc4000fffe0ff */
[----:B------:R-:W-:-:S05]  /*0090*/  UIMAD UR4, UR4, 0x6, URZ ;  /* 0x00000006040478a4 */ /* 0x000fca000f8e02ff */
[----:B------:R-:W1:Y:S08]  /*00a0*/  S2UR UR7, SR_CTAID.X ;  /* 0x00000000000779c3 */ /* 0x000e700000002500 */
[----:B------:R-:W2:Y:S01]  /*00b0*/  LDC R23, c[0x0][0x398] ;  /* 0x0000e600ff177b82 */ /* 0x000ea20000000800 */
[----:B0-----:R-:W-:-:S05]  /*00c0*/  IMAD R7, R7, UR8, R0 ;  /* 0x0000000807077c24 */ /* 0x001fca000f8e0200 */
[----:B------:R-:W-:Y:S01]  /*00d0*/  ISETP.GE.AND P0, PT, R7, UR6, PT ;  /* 0x0000000607007c0c */ /* 0x000fe2000bf06270 */
[----:B-1----:R-:W-:Y:S01]  /*00e0*/  IMAD R6, R6, UR7, R3 ;  /* 0x0000000706067c24 */ /* 0x002fe2000f8e0203 */
[----:B--2---:R-:W-:-:S04]  /*00f0*/  IADD3 R9, PT, PT, R23, -0x4, RZ ;  /* 0xfffffffc17097810 */ /* 0x004fc80007ffe0ff */
[----:B------:R-:W-:-:S04]  /*0100*/  ISETP.GE.OR P0, PT, R6, R9, P0 ;  /* 0x000000090600720c */ /* 0x000fc80000706670 */
[----:B---3--:R-:W-:-:S13]  /*0110*/  ISETP.GE.OR P0, PT, R34, UR4, P0 ;  /* 0x0000000422007c0c */ /* 0x008fda0008706670 */
[----:B------:R-:W-:Y:S05]  /*0120*/  @P0 EXIT ;  /* 0x000000000000094d */ /* 0x000fea0003800000 */
[----:B------:R-:W0:Y:S01]  /*0130*/  LDC.64 R2, c[0x0][0x380] ;  /* 0x0000e000ff027b82 */ /* 0x000e220000000a00 */
[----:B------:R-:W-:Y:S01]  /*0140*/  LOP3.LUT R0, R34, 0xffff, RZ, 0xc0, !PT ;  /* 0x0000ffff22007812 */ /* 0x000fe200078ec0ff */
[----:B------:R-:W1:Y:S04]  /*0150*/  LDCU.64 UR8, c[0x0][0x358] ;  /* 0x00006b00ff0877ac */ /* 0x000e680008000a00 */
[----:B------:R-:W-:-:S05]  /*0160*/  IMAD R0, R0, 0xaaab, RZ ;  /* 0x0000aaab00007824 */ /* 0x000fca00078e02ff */
[----:B------:R-:W-:-:S05]  /*0170*/  SHF.R.U32.HI R0, RZ, 0x12, R0 ;  /* 0x00000012ff007819 */ /* 0x000fca0000011600 */
[----:B------:R-:W-:-:S04]  /*0180*/  IMAD R5, R0, UR5, R7 ;  /* 0x0000000500057c24 */ /* 0x000fc8000f8e0207 */
[----:B------:R-:W-:-:S04]  /*0190*/  IMAD R5, R5, R23, R6 ;  /* 0x0000001705057224 */ /* 0x000fc800078e0206 */
[----:B0-----:R-:W-:-:S05]  /*01a0*/  IMAD.WIDE R2, R5, 0x4, R2 ;  /* 0x0000000405027825 */ /* 0x001fca00078e0202 */
[----:B-1----:R-:W2:Y:S04]  /*01b0*/  LDG.E.CONSTANT R13, desc[UR8][R2.64] ;  /* 0x00000008020d7981 */ /* 0x002ea8000c1e9900 */
[----:B------:R-:W3:Y:S04]  /*01c0*/  LDG.E.CONSTANT R11, desc[UR8][R2.64+0x4] ;  /* 0x00000408020b7981 */ /* 0x000ee8000c1e9900 */
[----:B------:R-:W4:Y:S01]  /*01d0*/  LDG.E.CONSTANT R8, desc[UR8][R2.64+0x8] ;  /* 0x0000080802087981 */ /* 0x000f22000c1e9900 */
[----:B------:R-:W-:-:S03]  /*01e0*/  IMAD.WIDE R24, R23, 0x4, R2 ;  /* 0x0000000417187825 */ /* 0x000fc600078e0202 */
[----:B------:R-:W5:Y:S04]  /*01f0*/  LDG.E.CONSTANT R10, desc[UR8][R2.64+0xc] ;  /* 0x00000c08020a7981 */ /* 0x000f68000c1e9900 */
[----:B------:R0:W5:Y:S04]  /*0200*/  LDG.E.CONSTANT R15, desc[UR8][R2.64+0x10] ;  /* 0x00001008020f7981 */ /* 0x000168000c1e9900 */
[----:B------:R-:W5:Y:S04]  /*0210*/  LDG.E.CONSTANT R12, desc[UR8][R24.64] ;  /* 0x00000008180c7981 */ /* 0x000f68000c1e9900 */
[----:B------:R-:W5:Y:S04]  /*0220*/  LDG.E.CONSTANT R14, desc[UR8][R24.64+0x4] ;  /* 0x00000408180e7981 */ /* 0x000f68000c1e9900 */
[----:B------:R-:W5:Y:S01]  /*0230*/  LDG.E.CONSTANT R17, desc[UR8][R24.64+0x8] ;  /* 0x0000080818117981 */ /* 0x000f62000c1e9900 */
[----:B------:R-:W-:-:S03]  /*0240*/  IMAD.WIDE R36, R23, 0x4, R24 ;  /* 0x0000000417247825 */ /* 0x000fc600078e0218 */
[----:B------:R-:W5:Y:S04]  /*0250*/  LDG.E.CONSTANT R16, desc[UR8][R24.64+0xc] ;  /* 0x00000c0818107981 */ /* 0x000f68000c1e9900 */
[----:B------:R-:W5:Y:S04]  /*0260*/  LDG.E.CONSTANT R22, desc[UR8][R24.64+0x10] ;  /* 0x0000100818167981 */ /* 0x000f68000c1e9900 */
        /* <DEDUP_REMOVED lines=8> */
[----:B------:R-:W5:Y:S04]  /*02f0*/  LDG.E.CONSTANT R30, desc[UR8][R4.64+0x8] ;  /* 0x00000808041e7981 */ /* 0x000f68000c1e9900 */
[----:B------:R-:W5:Y:S01]  /*0300*/  LDG.E.CONSTANT R29, desc[UR8][R4.64+0xc] ;  /* 0x00000c08041d7981 */ /* 0x000f62000c1e9900 */
[----:B0-----:R-:W-:-:S03]  /*0310*/  IMAD.WIDE R2, R23, 0x4, R4 ;  /* 0x0000000417027825 */ /* 0x001fc600078e0204 */
[----:B------:R0:W5:Y:S04]  /*0320*/  LDG.E.CONSTANT R28, desc[UR8][R4.64+0x10] ;  /* 0x00001008041c7981 */ /* 0x000168000c1e9900 */
[----:B------:R-:W5:Y:S04]  /*0330*/  LDG.E.CONSTANT R27, desc[UR8][R2.64] ;  /* 0x00000008021b7981 */ /* 0x000f68000c1e9900 */
[----:B------:R-:W5:Y:S04]  /*0340*/  LDG.E.CONSTANT R26, desc[UR8][R2.64+0x4] ;  /* 0x00000408021a7981 */ /* 0x000f68000c1e9900 */
[----:B------:R-:W5:Y:S04]  /*0350*/  LDG.E.CONSTANT R25, desc[UR8][R2.64+0x8] ;  /* 0x0000080802197981 */ /* 0x000f68000c1e9900 */
[----:B------:R-:W5:Y:S04]  /*0360*/  LDG.E.CONSTANT R24, desc[UR8][R2.64+0xc] ;  /* 0x00000c0802187981 */ /* 0x000f68000c1e9900 */
[----:B------:R1:W5:Y:S01]  /*0370*/  LDG.E.CONSTANT R23, desc[UR8][R2.64+0x10] ;  /* 0x0000100802177981 */ /* 0x000362000c1e9900 */
[----:B------:R-:W-:-:S05]  /*0380*/  PRMT R35, R0, 0x9910, RZ ;  /* 0x0000991000237816 */ /* 0x000fca00000000ff */
[----:B------:R-:W-:-:S05]  /*0390*/  IMAD R35, R35, 0x6, RZ ;  /* 0x0000000623237824 */ /* 0x000fca00078e02ff */
[----:B------:R-:W-:-:S04]  /*03a0*/  IADD3 R35, PT, PT, RZ, -R35, RZ ;  /* 0x80000023ff237210 */ /* 0x000fc80007ffe0ff */
[----:B------:R-:W-:-:S04]  /*03b0*/  PRMT R35, R35, 0x7710, RZ ;  /* 0x0000771023237816 */ /* 0x000fc800000000ff */
[----:B0-----:R-:W-:Y:S01]  /*03c0*/  IADD3 R5, PT, PT, R35, R34, RZ ;  /* 0x0000002223057210 */ /* 0x001fe20007ffe0ff */
[----:B------:R-:W-:-:S03]  /*03d0*/  HFMA2 R34, -RZ, RZ, 0, 3.5762786865234375e-05 ;  /* 0x00000258ff227431 */ /* 0x000fc600000001ff */
[----:B------:R-:W-:-:S05]  /*03e0*/  LOP3.LUT R5, R5, 0xffff, RZ, 0xc0, !PT ;  /* 0x0000ffff05057812 */ /* 0x000fca00078ec0ff */
[C---:B------:R-:W-:Y:S01]  /*03f0*/  IMAD R4, R5.reuse, 0x19, RZ ;  /* 0x0000001905047824 */ /* 0x040fe200078e02ff */
[----:B------:R-:W-:Y:S01]  /*0400*/  LEA R35, R5, R34, 0x2 ;  /* 0x0000002205237211 */ /* 0x000fe200078e10ff */
[----:B------:R-:W-:-:S03]  /*0410*/  IMAD R0, R0, 0x6, R5 ;  /* 0x0000000600007824 */ /* 0x000fc600078e0205 */
[----:B-1----:R-:W-:Y:S01]  /*0420*/  SHF.L.U32 R2, R4, 0x2, RZ ;  /* 0x0000000204027819 */ /* 0x002fe200000006ff */
[----:B------:R-:W2:Y:S01]  /*0430*/  LDC R34, c[0x3][R35] ;  /* 0x00c0000023227b82 */ /* 0x000ea20000000800 */
[----:B------:R-:W-:-:S04]  /*0440*/  IMAD R0, R0, UR6, R7 ;  /* 0x0000000600007c24 */ /* 0x000fc8000f8e0207 */
[----:B------:R-:W-:-:S03]  /*0450*/  IMAD R9, R9, R0, R6 ;  /* 0x0000000009097224 */ /* 0x000fc600078e0206 */
[----:B------:R-:W2:Y:S08]  /*0460*/  LDC R36, c[0x3][R2] ;  /* 0x00c0000002247b82 */ /* 0x000eb00000000800 */
[----:B------:R-:W3:Y:S08]  /*0470*/  LDC R37, c[0x3][R2+0x4] ;  /* 0x00c0010002257b82 */ /* 0x000ef00000000800 */
[----:B------:R-:W4:Y:S08]  /*0480*/  LDC R38, c[0x3][R2+0x8] ;  /* 0x00c0020002267b82 */ /* 0x000f300000000800 */
[----:B------:R-:W5:Y:S08]  /*0490*/  LDC R39, c[0x3][R2+0xc] ;  /* 0x00c0030002277b82 */ /* 0x000f700000000800 */
[----:B------:R-:W0:Y:S08]  /*04a0*/  LDC R4, c[0x3][R2+0x10] ;  /* 0x00c0040002047b82 */ /* 0x000e300000000800 */
[----:B------:R-:W1:Y:S01]  /*04b0*/  LDC R3, c[0x3][R2+0x14] ;  /* 0x00c0050002037b82 */ /* 0x000e620000000800 */
[----:B--2---:R-:W-:-:S07]  /*04c0*/  FFMA R34, R13, R36, R34 ;  /* 0x000000240d227223 */ /* 0x004fce0000000022 */
[----:B------:R-:W2:Y:S01]  /*04d0*/  LDC R13, c[0x3][R2+0x18] ;  /* 0x00c00600020d7b82 */ /* 0x000ea20000000800 */
[----:B---3--:R-:W-:-:S04]  /*04e0*/  FFMA R11, R11, R37, R34 ;  /* 0x000000250b0b7223 */ /* 0x008fc80000000022 */
[----:B----4-:R-:W-:-:S03]  /*04f0*/  FFMA R11, R8, R38, R11 ;  /* 0x00000026080b7223 */ /* 0x010fc6000000000b */
[----:B------:R-:W3:Y:S01]  /*0500*/  LDC R34, c[0x3][R2+0x1c] ;  /* 0x00c0070002227b82 */ /* 0x000ee20000000800 */
[----:B-----5:R-:W-:-:S04]  /*0510*/  FFMA R10, R10, R39, R11 ;  /* 0x000000270a0a7223 */ /* 0x020fc8000000000b */
[----:B0-----:R-:W-:-:S03]  /*0520*/  FFMA R15, R15, R4, R10 ;  /* 0x000000040f0f7223 */ /* 0x001fc6000000000a */
[----:B------:R-:W0:Y:S01]  /*0530*/  LDC R8, c[0x3][R2+0x20] ;  /* 0x00c0080002087b82 */ /* 0x000e220000000800 */
[----:B-1----:R-:W-:-:S07]  /*0540*/  FFMA R3, R12, R3, R15 ;  /* 0x000000030c037223 */ /* 0x002fce000000000f */
[----:B------:R-:W1:Y:S01]  /*0550*/  LDC R11, c[0x3][R2+0x24] ;  /* 0x00c00900020b7b82 */ /* 0x000e620000000800 */
[----:B--2---:R-:W-:-:S07]  /*0560*/  FFMA R14, R14, R13, R3 ;  /* 0x0000000d0e0e7223 */ /* 0x004fce0000000003 */
[----:B------:R-:W2:Y:S01]  /*0570*/  LDC R4, c[0x3][R2+0x28] ;  /* 0x00c00a0002047b82 */ /* 0x000ea20000000800 */
[----:B---3--:R-:W-:-:S07]  /*0580*/  FFMA R17, R17, R34, R14 ;  /* 0x0000002211117223 */ /* 0x008fce000000000e */
[----:B------:R-:W3:Y:S01]  /*0590*/  LDC R10, c[0x3][R2+0x2c] ;  /* 0x00c00b00020a7b82 */ /* 0x000ee20000000800 */
[----:B0-----:R-:W-:-:S07]  /*05a0*/  FFMA R17, R16, R8, R17 ;  /* 0x0000000810117223 */ /* 0x001fce0000000011 */
        /* <DEDUP_REMOVED lines=24> */
[----:B------:R-:W0:Y:S01]  /*0730*/  LDC.64 R10, c[0x0][0x388] ;  /* 0x0000e200ff0a7b82 */ /* 0x000e220000000a00 */
[----:B-1----:R-:W-:-:S07]  /*0740*/  FFMA R12, R26, R12, R27 ;  /* 0x0000000c1a0c7223 */ /* 0x002fce000000001b */
[----:B------:R-:W1:Y:S01]  /*0750*/  LDC R14, c[0x3][R2+0x60] ;  /* 0x00c01800020e7b82 */ /* 0x000e620000000800 */
[----:B--2---:R-:W-:-:S04]  /*0760*/  FFMA R25, R25, R4, R12 ;  /* 0x0000000419197223 */ /* 0x004fc8000000000c */
[----:B---3--:R-:W-:Y:S01]  /*0770*/  FFMA R24, R24, R13, R25 ;  /* 0x0000000d18187223 */ /* 0x008fe20000000019 */
[----:B0-----:R-:W-:-:S04]  /*0780*/  IMAD.WIDE R10, R9, 0x4, R10 ;  /* 0x00000004090a7825 */ /* 0x001fc800078e020a */
[----:B-1----:R-:W-:-:S05]  /*0790*/  FFMA R23, R23, R14, R24 ;  /* 0x0000000e17177223 */ /* 0x002fca0000000018 */
[----:B------:R-:W-:Y:S01]  /*07a0*/  STG.E desc[UR8][R10.64], R23 ;  /* 0x000000170a007986 */ /* 0x000fe2000c101908 */
[----:B------:R-:W-:Y:S05]  /*07b0*/  EXIT ;  /* 0x000000000000794d */ /* 0x000fea0003800000 */
.L_x_30:
        /* <DEDUP_REMOVED lines=12> */
.L_x_38:


//--------------------- .nv.shared._Z13argmax_kernelPKfPiii --------------------------
	.section	.nv.shared._Z13argmax_kernelPKfPiii,"aw",@nobits
	.sectionflags	@""
	.align	16
	.zero		1024


//--------------------- .nv.shared.reserved.0     --------------------------
	.section	.nv.shared.reserved.0,"aw",@nobits
	.weak		__nv_reservedSMEM_offset_0_alias
	.size		__nv_reservedSMEM_offset_0_alias, 0, 64
	.other		__nv_reservedSMEM_offset_0_alias,@"STO_CUDA_RESERVED_SHARED STV_DEFAULT"
__nv_reservedSMEM_offset_0_alias:
	.zero		0
	.zero		64


//--------------------- .nv.shared._Z20scale_inplace_kernelPffi --------------------------
	.section	.nv.shared._Z20scale_inplace_kernelPffi,"aw",@nobits
	.sectionflags	@""
	.align	16
	.zero		1024


//--------------------- .nv.shared._Z16fc3_accum_kernelPKfS0_Pfi --------------------------
	.section	.nv.shared._Z16fc3_accum_kernelPKfS0_Pfi,"aw",@nobits
	.sectionflags	@""
	.align	16
	.zero		1024


//--------------------- .nv.shared._Z22linear_if_fused_kernelPKfS0_S0_PfS1_iiif --------------------------
	.section	.nv.shared._Z22linear_if_fused_kernelPKfS0_S0_PfS1_iiif,"aw",@nobits
	.sectionflags	@""
	.align	16
	.zero		1024


//--------------------- .nv.shared._Z24fc1_from_p2_u8_if_kernelPKhPKfS2_PfS3_i --------------------------
	.section	.nv.shared._Z24fc1_from_p2_u8_if_kernelPKhPKfS2_PfS3_i,"aw",@nobits
	.sectionflags	@""
	.align	16
	.zero		1024


//--------------------- .nv.shared._Z34conv2_if_pool2_fused_const_smem_u8PKhPfPhiiif --------------------------
	.section	.nv.shared._Z34conv2_if_pool2_fused_const_smem_u8PKhPfPhiiif,"aw",@nobits
	.sectionflags	@""
	.align	16
	.zero		1024


//--------------------- .nv.shared._Z25if1_pool1_fused_u8_kernelPKfPfPhiiif --------------------------
	.section	.nv.shared._Z25if1_pool1_fused_u8_kernelPKfPfPhiiif,"aw",@nobits
	.sectionflags	@""
	.align	16
	.zero		1024


//--------------------- .nv.shared._Z25conv2d_conv1_const_kernelPKfPfiii --------------------------
	.section	.nv.shared._Z25conv2d_conv1_const_kernelPKfPfiii,"aw",@nobits
	.sectionflags	@""
	.align	16
	.zero		1024


//--------------------- .nv.constant0._Z13argmax_kernelPKfPiii --------------------------
	.section	.nv.constant0._Z13argmax_kernelPKfPiii,"a",@progbits
	.sectionflags	@""
	.align	4
.nv.constant0._Z13argmax_kernelPKfPiii:
	.zero		920


//--------------------- .nv.constant0._Z20scale_inplace_kernelPffi --------------------------
	.section	.nv.constant0._Z20scale_inplace_kernelPffi,"a",@progbits
	.sectionflags	@""
	.align	4
.nv.constant0._Z20scale_inplace_kernelPffi:
	.zero		912


//--------------------- .nv.constant0._Z16fc3_accum_kernelPKfS0_Pfi --------------------------
	.section	.nv.constant0._Z16fc3_accum_kernelPKfS0_Pfi,"a",@progbits
	.sectionflags	@""
	.align	4
.nv.constant0._Z16fc3_accum_kernelPKfS0_Pfi:
	.zero		924


//--------------------- .nv.constant0._Z22linear_if_fused_kernelPKfS0_S0_PfS1_iiif --------------------------
	.section	.nv.constant0._Z22linear_if_fused_kernelPKfS0_S0_PfS1_iiif,"a",@progbits
	.sectionflags	@""
	.align	4
.nv.constant0._Z22linear_if_fused_kernelPKfS0_S0_PfS1_iiif:
	.zero		952


//--------------------- .nv.constant0._Z24fc1_from_p2_u8_if_kernelPKhPKfS2_PfS3_i --------------------------
	.section	.nv.constant0._Z24fc1_from_p2_u8_if_kernelPKhPKfS2_PfS3_i,"a",@progbits
	.sectionflags	@""
	.align	4
.nv.constant0._Z24fc1_from_p2_u8_if_kernelPKhPKfS2_PfS3_i:
	.zero		940


//--------------------- .nv.constant0._Z34conv2_if_pool2_fused_const_smem_u8PKhPfPhiiif --------------------------
	.section	.nv.constant0._Z34conv2_if_pool2_fused_const_smem_u8PKhPfPhiiif,"a",@progbits
	.sectionflags	@""
	.align	4
.nv.constant0._Z34conv2_if_pool2_fused_const_smem_u8PKhPfPhiiif:
	.zero		936


//--------------------- .nv.constant0._Z25if1_pool1_fused_u8_kernelPKfPfPhiiif --------------------------
	.section	.nv.constant0._Z25if1_pool1_fused_u8_kernelPKfPfPhiiif,"a",@progbits
	.sectionflags	@""
	.align	4
.nv.constant0._Z25if1_pool1_fused_u8_kernelPKfPfPhiiif:
	.zero		936


//--------------------- .nv.constant0._Z25conv2d_conv1_const_kernelPKfPfiii --------------------------
	.section	.nv.constant0._Z25conv2d_conv1_const_kernelPKfPfiii,"a",@progbits
	.sectionflags	@""
	.align	4
.nv.constant0._Z25conv2d_conv1_const_kernelPKfPfiii:
	.zero		924


//--------------------- SYMBOLS --------------------------

	.type		.nv.reservedSmem.offset0,@object
	.size		.nv.reservedSmem.offset0,0x4
	.type		.nv.reservedSmem.cap,@object
	.size		.nv.reservedSmem.cap,0x4
